	.target	sm_90a

	.elftype	@"ET_EXEC"


//--------------------- .note.nv.tkinfo           --------------------------
	.section	.note.nv.tkinfo,"",@"SHT_NOTE"
	.sectionflags	@"SHF_NOTE_NV_TKINFO"
	.tkinfo
        /*0018*/ 	.word	0x00000002
        /*0030*/ 	.string	""
        /*0030*/ 	.string	"ptxas"
        /*0030*/ 	.string	"Cuda compilation tools, release 13.0, V13.0.88"
        /*0030*/ 	.string	"Build cuda_13.0.r13.0/compiler.36424714_0"
        /*0030*/ 	.string	"-arch sm_90a -m 64 "



//--------------------- .note.nv.cuinfo           --------------------------
	.section	.note.nv.cuinfo,"",@"SHT_NOTE"
	.sectionflags	@"SHF_NOTE_NV_CUINFO"
        /*0018*/ 	.short	0x0002
        /*001a*/ 	.short	0x005a
        /*001c*/ 	.short	0x0082
	.zero		2


//--------------------- .nv.info                  --------------------------
	.section	.nv.info,"",@"SHT_CUDA_INFO"
	.align	4


	//----- nvinfo : EIATTR_REGCOUNT
	.align		4
        /*0000*/ 	.byte	0x04, 0x2f
        /*0002*/ 	.short	(.L_15 - .L_14)
	.align		4
.L_14:
        /*0004*/ 	.word	index@(_ZN7cutlass13device_kernelINS_4gemm6kernel13GemmUniversalIN4cute5tupleIJiiiiEEENS1_10collective13CollectiveMmaINS1_34MainloopSm90TmaGmmaWarpSpecializedILi2ENS5_IJNS4_1CILi1EEESB_SB_EEENS1_35KernelTmaWarpSpecializedCooperativeEEENS5_IJNSA_ILi128EEENSA_ILi64EEENSA_ILi256EEEEEENS_6half_tENS5_IJlSB_lEEESJ_SK_NS4_8TiledMMAINS4_8MMA_AtomIJNS4_4SM904GMMA25MMA_64x64x16_F32F16F16_SSILNSO_5MajorE0ELSQ_0ELNSO_7ScaleInE1ELSR_1EEEEEENS4_6LayoutINS5_IJNSA_ILi2EEESB_SB_EEENS5_IJSB_NSA_ILi0EEESX_EEEEENS5_IJNS4_10UnderscoreES10_S10_EEEEENS4_13SM90_TMA_LOADENS4_14ComposedLayoutINS4_7SwizzleILi3ELi4ELi3EEENS4_18smem_ptr_flag_bitsILi16EEENSU_INS5_IJNSA_ILi8EEESG_EEENS5_IJSG_SB_EEEEEEEvNS4_8identityES13_S1D_vS1E_EENS_8epilogue10collective6detail29Sm90TmaWarpSpecializedAdapterINS1H_15DefaultEpilogueISJ_SK_SK_NS1G_6thread17LinearCombinationISJ_Li1EffLNS1L_9ScaleType4KindE0ELNS_15FloatRoundStyleE2ESJ_EENS1_15EpilogueDefaultEEEEEvvEEEEvNT_6ParamsE)
        /*0008*/ 	.word	0x000000a8


	//----- nvinfo : EIATTR_FRAME_SIZE
	.align		4
.L_15:
        /*000c*/ 	.byte	0x04, 0x11
        /*000e*/ 	.short	(.L_17 - .L_16)
	.align		4
.L_16:
        /*0010*/ 	.word	index@(_ZN7cutlass13device_kernelINS_4gemm6kernel13GemmUniversalIN4cute5tupleIJiiiiEEENS1_10collective13CollectiveMmaINS1_34MainloopSm90TmaGmmaWarpSpecializedILi2ENS5_IJNS4_1CILi1EEESB_SB_EEENS1_35KernelTmaWarpSpecializedCooperativeEEENS5_IJNSA_ILi128EEENSA_ILi64EEENSA_ILi256EEEEEENS_6half_tENS5_IJlSB_lEEESJ_SK_NS4_8TiledMMAINS4_8MMA_AtomIJNS4_4SM904GMMA25MMA_64x64x16_F32F16F16_SSILNSO_5MajorE0ELSQ_0ELNSO_7ScaleInE1ELSR_1EEEEEENS4_6LayoutINS5_IJNSA_ILi2EEESB_SB_EEENS5_IJSB_NSA_ILi0EEESX_EEEEENS5_IJNS4_10UnderscoreES10_S10_EEEEENS4_13SM90_TMA_LOADENS4_14ComposedLayoutINS4_7SwizzleILi3ELi4ELi3EEENS4_18smem_ptr_flag_bitsILi16EEENSU_INS5_IJNSA_ILi8EEESG_EEENS5_IJSG_SB_EEEEEEEvNS4_8identityES13_S1D_vS1E_EENS_8epilogue10collective6detail29Sm90TmaWarpSpecializedAdapterINS1H_15DefaultEpilogueISJ_SK_SK_NS1G_6thread17LinearCombinationISJ_Li1EffLNS1L_9ScaleType4KindE0ELNS_15FloatRoundStyleE2ESJ_EENS1_15EpilogueDefaultEEEEEvvEEEEvNT_6ParamsE)
        /*0014*/ 	.word	0x00000000


	//----- nvinfo : EIATTR_MIN_STACK_SIZE
	.align		4
.L_17:
        /*0018*/ 	.byte	0x04, 0x12
        /*001a*/ 	.short	(.L_19 - .L_18)
	.align		4
.L_18:
        /*001c*/ 	.word	index@(_ZN7cutlass13device_kernelINS_4gemm6kernel13GemmUniversalIN4cute5tupleIJiiiiEEENS1_10collective13CollectiveMmaINS1_34MainloopSm90TmaGmmaWarpSpecializedILi2ENS5_IJNS4_1CILi1EEESB_SB_EEENS1_35KernelTmaWarpSpecializedCooperativeEEENS5_IJNSA_ILi128EEENSA_ILi64EEENSA_ILi256EEEEEENS_6half_tENS5_IJlSB_lEEESJ_SK_NS4_8TiledMMAINS4_8MMA_AtomIJNS4_4SM904GMMA25MMA_64x64x16_F32F16F16_SSILNSO_5MajorE0ELSQ_0ELNSO_7ScaleInE1ELSR_1EEEEEENS4_6LayoutINS5_IJNSA_ILi2EEESB_SB_EEENS5_IJSB_NSA_ILi0EEESX_EEEEENS5_IJNS4_10UnderscoreES10_S10_EEEEENS4_13SM90_TMA_LOADENS4_14ComposedLayoutINS4_7SwizzleILi3ELi4ELi3EEENS4_18smem_ptr_flag_bitsILi16EEENSU_INS5_IJNSA_ILi8EEESG_EEENS5_IJSG_SB_EEEEEEEvNS4_8identityES13_S1D_vS1E_EENS_8epilogue10collective6detail29Sm90TmaWarpSpecializedAdapterINS1H_15DefaultEpilogueISJ_SK_SK_NS1G_6thread17LinearCombinationISJ_Li1EffLNS1L_9ScaleType4KindE0ELNS_15FloatRoundStyleE2ESJ_EENS1_15EpilogueDefaultEEEEEvvEEEEvNT_6ParamsE)
        /*0020*/ 	.word	0x00000000
.L_19:


//--------------------- .nv.compat                --------------------------
	.section	.nv.compat,"",@"SHT_CUDA_COMPAT_INFO"
	.align	4
        /*0000*/ 	.byte	0x02, 0x09, 0x01, 0x00, 0x02, 0x02, 0x04, 0x00, 0x02, 0x05, 0x05, 0x00, 0x03, 0x07, 0x01, 0x01
        /*0010*/ 	.byte	0x02, 0x03, 0x01, 0x00, 0x02, 0x06, 0x01, 0x00, 0x04, 0x0b, 0x08, 0x00, 0x00, 0x00, 0x00, 0x00
        /*0020*/ 	.byte	0x00, 0x00, 0x00, 0x00


//--------------------- .nv.info._ZN7cutlass13device_kernelINS_4gemm6kernel13GemmUniversalIN4cute5tupleIJiiiiEEENS1_10collective13CollectiveMmaINS1_34MainloopSm90TmaGmmaWarpSpecializedILi2ENS5_IJNS4_1CILi1EEESB_SB_EEENS1_35KernelTmaWarpSpecializedCooperativeEEENS5_IJNSA_ILi128EEENSA_ILi64EEENSA_ILi256EEEEEENS_6half_tENS5_IJlSB_lEEESJ_SK_NS4_8TiledMMAINS4_8MMA_AtomIJNS4_4SM904GMMA25MMA_64x64x16_F32F16F16_SSILNSO_5MajorE0ELSQ_0ELNSO_7ScaleInE1ELSR_1EEEEEENS4_6LayoutINS5_IJNSA_ILi2EEESB_SB_EEENS5_IJSB_NSA_ILi0EEESX_EEEEENS5_IJNS4_10UnderscoreES10_S10_EEEEENS4_13SM90_TMA_LOADENS4_14ComposedLayoutINS4_7SwizzleILi3ELi4ELi3EEENS4_18smem_ptr_flag_bitsILi16EEENSU_INS5_IJNSA_ILi8EEESG_EEENS5_IJSG_SB_EEEEEEEvNS4_8identityES13_S1D_vS1E_EENS_8epilogue10collective6detail29Sm90TmaWarpSpecializedAdapterINS1H_15DefaultEpilogueISJ_SK_SK_NS1G_6thread17LinearCombinationISJ_Li1EffLNS1L_9ScaleType4KindE0ELNS_15FloatRoundStyleE2ESJ_EENS1_15EpilogueDefaultEEEEEvvEEEEvNT_6ParamsE --------------------------
	.section	.nv.info._ZN7cutlass13device_kernelINS_4gemm6kernel13GemmUniversalIN4cute5tupleIJiiiiEEENS1_10collective13CollectiveMmaINS1_34MainloopSm90TmaGmmaWarpSpecializedILi2ENS5_IJNS4_1CILi1EEESB_SB_EEENS1_35KernelTmaWarpSpecializedCooperativeEEENS5_IJNSA_ILi128EEENSA_ILi64EEENSA_ILi256EEEEEENS_6half_tENS5_IJlSB_lEEESJ_SK_NS4_8TiledMMAINS4_8MMA_AtomIJNS4_4SM904GMMA25MMA_64x64x16_F32F16F16_SSILNSO_5MajorE0ELSQ_0ELNSO_7ScaleInE1ELSR_1EEEEEENS4_6LayoutINS5_IJNSA_ILi2EEESB_SB_EEENS5_IJSB_NSA_ILi0EEESX_EEEEENS5_IJNS4_10UnderscoreES10_S10_EEEEENS4_13SM90_TMA_LOADENS4_14ComposedLayoutINS4_7SwizzleILi3ELi4ELi3EEENS4_18smem_ptr_flag_bitsILi16EEENSU_INS5_IJNSA_ILi8EEESG_EEENS5_IJSG_SB_EEEEEEEvNS4_8identityES13_S1D_vS1E_EENS_8epilogue10collective6detail29Sm90TmaWarpSpecializedAdapterINS1H_15DefaultEpilogueISJ_SK_SK_NS1G_6thread17LinearCombinationISJ_Li1EffLNS1L_9ScaleType4KindE0ELNS_15FloatRoundStyleE2ESJ_EENS1_15EpilogueDefaultEEEEEvvEEEEvNT_6ParamsE,"",@"SHT_CUDA_INFO"
	.sectionflags	@""
	.align	4


	//----- nvinfo : EIATTR_CUDA_API_VERSION
	.align		4
        /*0000*/ 	.byte	0x04, 0x37
        /*0002*/ 	.short	(.L_21 - .L_20)
.L_20:
        /*0004*/ 	.word	0x00000082


	//----- nvinfo : EIATTR_KPARAM_INFO
	.align		4
.L_21:
        /*0008*/ 	.byte	0x04, 0x17
        /*000a*/ 	.short	(.L_23 - .L_22)
.L_22:
        /*000c*/ 	.word	0x00000000
        /*0010*/ 	.short	0x0000
        /*0012*/ 	.short	0x0070
        /*0014*/ 	.byte	0x00, 0xf0, 0x01, 0x10


	//----- nvinfo : EIATTR_SPARSE_MMA_MASK
	.align		4
.L_23:
        /*0018*/ 	.byte	0x03, 0x50
        /*001a*/ 	.short	0x0000


	//----- nvinfo : EIATTR_MAXREG_COUNT
	.align		4
        /*001c*/ 	.byte	0x03, 0x1b
        /*001e*/ 	.short	0x00a8


	//----- nvinfo : EIATTR_NUM_BARRIERS
	.align		4
        /*0020*/ 	.byte	0x02, 0x4c
        /*0022*/ 	.byte	0x01
	.zero		1


	//----- nvinfo : EIATTR_EXTERNS
	.align		4
        /*0024*/ 	.byte	0x04, 0x0f
        /*0026*/ 	.short	(.L_25 - .L_24)


	//   ....[0]....
	.align		4
.L_24:
        /*0028*/ 	.word	index@(__assertfail)


	//----- nvinfo : EIATTR_MERCURY_ISA_VERSION
	.align		4
.L_25:
        /*002c*/ 	.byte	0x03, 0x5f
        /*002e*/ 	.short	0x0101


	//----- nvinfo : EIATTR_INT_WARP_WIDE_INSTR_OFFSETS
	.align		4
        /*0030*/ 	.byte	0x04, 0x31
        /*0032*/ 	.short	(.L_27 - .L_26)


	//   ....[0]....
.L_26:
        /*0034*/ 	.word	0x00000370


	//   ....[1]....
        /*0038*/ 	.word	0x00000380


	//   ....[2]....
        /*003c*/ 	.word	0x000004a0


	//----- nvinfo : EIATTR_COOP_GROUP_MASK_REGIDS
	.align		4
.L_27:
        /*0040*/ 	.byte	0x04, 0x29
        /*0042*/ 	.short	(.L_29 - .L_28)


	//   ....[0]....
.L_28:
        /*0044*/ 	.word	0xffffffff


	//   ....[1]....
        /*0048*/ 	.word	0xffffffff


	//   ....[2]....
        /*004c*/ 	.word	0xffffffff


	//   ....[3]....
        /*0050*/ 	.word	0xffffffff


	//   ....[4]....
        /*0054*/ 	.word	0xffffffff


	//----- nvinfo : EIATTR_COOP_GROUP_INSTR_OFFSETS
	.align		4
.L_29:
        /*0058*/ 	.byte	0x04, 0x28
        /*005a*/ 	.short	(.L_31 - .L_30)


	//   ....[0]....
.L_30:
        /*005c*/ 	.word	0x00000060


	//   ....[1]....
        /*0060*/ 	.word	0x00000070


	//   ....[2]....
        /*0064*/ 	.word	0x00000130


	//   ....[3]....
        /*0068*/ 	.word	0x00000280


	//   ....[4]....
        /*006c*/ 	.word	0x00001180


	//----- nvinfo : EIATTR_REG_RECONFIG
	.align		4
.L_31:
        /*0070*/ 	.byte	0x01, 0x54
	.zero		2


	//----- nvinfo : EIATTR_SYSCALL_OFFSETS
	.align		4
        /*0074*/ 	.byte	0x04, 0x46
        /*0076*/ 	.short	(.L_33 - .L_32)


	//   ....[0]....
.L_32:
        /*0078*/ 	.word	0x00001370


	//----- nvinfo : EIATTR_MBARRIER_INSTR_OFFSETS
	.align		4
.L_33:
        /*007c*/ 	.byte	0x04, 0x39
        /*007e*/ 	.short	(.L_35 - .L_34)


	//   ....[0]....
.L_34:
        /*0080*/ 	.word	0x00000230
        /*0084*/ 	.word	0x000000ff
        /*0088*/ 	.word	0x00000000
        /*008c*/ 	.short	0x0100
        /*008e*/ 	.byte	0x08
	.zero		1


	//   ....[1]....
        /*0090*/ 	.word	0x00000240
        /*0094*/ 	.word	0x000000ff
        /*0098*/ 	.word	0x00000010
        /*009c*/ 	.short	0x0100
        /*009e*/ 	.byte	0x08
	.zero		1


	//   ....[2]....
        /*00a0*/ 	.word	0x00000250
        /*00a4*/ 	.word	0x000000ff
        /*00a8*/ 	.word	0x00000008
        /*00ac*/ 	.short	0x0100
        /*00ae*/ 	.byte	0x08
	.zero		1


	//   ....[3]....
        /*00b0*/ 	.word	0x00000260
        /*00b4*/ 	.word	0x000000ff
        /*00b8*/ 	.word	0x00000018
        /*00bc*/ 	.short	0x0100
        /*00be*/ 	.byte	0x08
	.zero		1


	//   ....[4]....
        /*00c0*/ 	.word	0x00000520
        /*00c4*/ 	.word	0x000000ff
        /*00c8*/ 	.word	0x00000030
        /*00cc*/ 	.short	0x0100
        /*00ce*/ 	.byte	0x08
	.zero		1


	//   ....[5]....
        /*00d0*/ 	.word	0x00000580
        /*00d4*/ 	.word	0x000000ff
        /*00d8*/ 	.word	0x00000038
        /*00dc*/ 	.short	0x0100
        /*00de*/ 	.byte	0x08
	.zero		1


	//   ....[6]....
        /*00e0*/ 	.word	0x000013f0
        /*00e4*/ 	.word	0x00000003
        /*00e8*/ 	.word	0x00000000
        /*00ec*/ 	.short	0x010a
        /*00ee*/ 	.byte	0x3f
	.zero		1


	//   ....[7]....
        /*00f0*/ 	.word	0x00001450
        /*00f4*/ 	.word	0x00000003
        /*00f8*/ 	.word	0x00000000
        /*00fc*/ 	.short	0x010a
        /*00fe*/ 	.byte	0x3f
	.zero		1


	//   ....[8]....
        /*0100*/ 	.word	0x00001d00
        /*0104*/ 	.word	0x000000ff
        /*0108*/ 	.word	0x00000000
        /*010c*/ 	.short	0x010a
        /*010e*/ 	.byte	0x04
	.zero		1


	//   ....[9]....
        /*0110*/ 	.word	0x00001d40
        /*0114*/ 	.word	0x000000ff
        /*0118*/ 	.word	0x00000000
        /*011c*/ 	.short	0x010a
        /*011e*/ 	.byte	0x04
	.zero		1


	//   ....[10]....
        /*0120*/ 	.word	0x000024e0
        /*0124*/ 	.word	0x000000ff
        /*0128*/ 	.word	0x00000000
        /*012c*/ 	.short	0x0101
        /*012e*/ 	.byte	0x0a
	.zero		1


	//   ....[11]....
        /*0130*/ 	.word	0x000026a0
        /*0134*/ 	.word	0x000000ff
        /*0138*/ 	.word	0x00000000
        /*013c*/ 	.short	0x0101
        /*013e*/ 	.byte	0x04
	.zero		1


	//   ....[12]....
        /*0140*/ 	.word	0x00005a50
        /*0144*/ 	.word	0x0000000e
        /*0148*/ 	.word	0x00000010
        /*014c*/ 	.short	0x010a
        /*014e*/ 	.byte	0x3f
	.zero		1


	//   ....[13]....
        /*0150*/ 	.word	0x00006040
        /*0154*/ 	.word	0x00000005
        /*0158*/ 	.word	0x00000038
        /*015c*/ 	.short	0x0101
        /*015e*/ 	.byte	0x3f
	.zero		1


	//   ....[14]....
        /*0160*/ 	.word	0x00006750
        /*0164*/ 	.word	0x00000007
        /*0168*/ 	.word	0x00000000
        /*016c*/ 	.short	0x010a
        /*016e*/ 	.byte	0x3f
	.zero		1


	//   ....[15]....
        /*0170*/ 	.word	0x000067d0
        /*0174*/ 	.word	0x00000003
        /*0178*/ 	.word	0x00000000
        /*017c*/ 	.short	0x010a
        /*017e*/ 	.byte	0x3f
	.zero		1


	//   ....[16]....
        /*0180*/ 	.word	0x00006830
        /*0184*/ 	.word	0x00000003
        /*0188*/ 	.word	0x00000000
        /*018c*/ 	.short	0x010a
        /*018e*/ 	.byte	0x3f
	.zero		1


	//   ....[17]....
        /*0190*/ 	.word	0x00006890
        /*0194*/ 	.word	0x00000004
        /*0198*/ 	.word	0x00000000
        /*019c*/ 	.short	0x010a
        /*019e*/ 	.byte	0x3f
	.zero		1


	//   ....[18]....
        /*01a0*/ 	.word	0x00006960
        /*01a4*/ 	.word	0x0000000e
        /*01a8*/ 	.word	0x00000010
        /*01ac*/ 	.short	0x010a
        /*01ae*/ 	.byte	0x3f
	.zero		1


	//   ....[19]....
        /*01b0*/ 	.word	0x00006a30
        /*01b4*/ 	.word	0x00000007
        /*01b8*/ 	.word	0x00000000
        /*01bc*/ 	.short	0x010a
        /*01be*/ 	.byte	0x3f
	.zero		1


	//----- nvinfo : EIATTR_NUM_MBARRIERS
	.align		4
.L_35:
        /*01c0*/ 	.byte	0x03, 0x38
        /*01c2*/ 	.short	0x0006


	//----- nvinfo : EIATTR_EXIT_INSTR_OFFSETS
	.align		4
        /*01c4*/ 	.byte	0x04, 0x1c
        /*01c6*/ 	.short	(.L_37 - .L_36)


	//   ....[0]....
.L_36:
        /*01c8*/ 	.word	0x00000620


	//   ....[1]....
        /*01cc*/ 	.word	0x00000ee0


	//   ....[2]....
        /*01d0*/ 	.word	0x00005130


	//   ....[3]....
        /*01d4*/ 	.word	0x00005760


	//   ....[4]....
        /*01d8*/ 	.word	0x00006820


	//----- nvinfo : EIATTR_MAX_THREADS
	.align		4
.L_37:
        /*01dc*/ 	.byte	0x04, 0x05
        /*01de*/ 	.short	(.L_39 - .L_38)
.L_38:
        /*01e0*/ 	.word	0x00000180
        /*01e4*/ 	.word	0x00000001
        /*01e8*/ 	.word	0x00000001


	//----- nvinfo : EIATTR_CRS_STACK_SIZE
	.align		4
.L_39:
        /*01ec*/ 	.byte	0x04, 0x1e
        /*01ee*/ 	.short	(.L_41 - .L_40)
.L_40:
        /*01f0*/ 	.word	0x00000000


	//----- nvinfo : EIATTR_CBANK_PARAM_SIZE
	.align		4
.L_41:
        /*01f4*/ 	.byte	0x03, 0x19
        /*01f6*/ 	.short	0x0470


	//----- nvinfo : EIATTR_PARAM_CBANK
	.align		4
        /*01f8*/ 	.byte	0x04, 0x0a
        /*01fa*/ 	.short	(.L_43 - .L_42)
	.align		4
.L_42:
        /*01fc*/ 	.word	index@(.nv.constant0._ZN7cutlass13device_kernelINS_4gemm6kernel13GemmUniversalIN4cute5tupleIJiiiiEEENS1_10collective13CollectiveMmaINS1_34MainloopSm90TmaGmmaWarpSpecializedILi2ENS5_IJNS4_1CILi1EEESB_SB_EEENS1_35KernelTmaWarpSpecializedCooperativeEEENS5_IJNSA_ILi128EEENSA_ILi64EEENSA_ILi256EEEEEENS_6half_tENS5_IJlSB_lEEESJ_SK_NS4_8TiledMMAINS4_8MMA_AtomIJNS4_4SM904GMMA25MMA_64x64x16_F32F16F16_SSILNSO_5MajorE0ELSQ_0ELNSO_7ScaleInE1ELSR_1EEEEEENS4_6LayoutINS5_IJNSA_ILi2EEESB_SB_EEENS5_IJSB_NSA_ILi0EEESX_EEEEENS5_IJNS4_10UnderscoreES10_S10_EEEEENS4_13SM90_TMA_LOADENS4_14ComposedLayoutINS4_7SwizzleILi3ELi4ELi3EEENS4_18smem_ptr_flag_bitsILi16EEENSU_INS5_IJNSA_ILi8EEESG_EEENS5_IJSG_SB_EEEEEEEvNS4_8identityES13_S1D_vS1E_EENS_8epilogue10collective6detail29Sm90TmaWarpSpecializedAdapterINS1H_15DefaultEpilogueISJ_SK_SK_NS1G_6thread17LinearCombinationISJ_Li1EffLNS1L_9ScaleType4KindE0ELNS_15FloatRoundStyleE2ESJ_EENS1_15EpilogueDefaultEEEEEvvEEEEvNT_6ParamsE)
        /*0200*/ 	.short	0x0210
        /*0202*/ 	.short	0x0470


	//----- nvinfo : EIATTR_SW_WAR
	.align		4
.L_43:
        /*0204*/ 	.byte	0x04, 0x36
        /*0206*/ 	.short	(.L_45 - .L_44)
.L_44:
        /*0208*/ 	.word	0x00000008
.L_45:


//--------------------- .nv.callgraph             --------------------------
	.section	.nv.callgraph,"",@"SHT_CUDA_CALLGRAPH"
	.align	4
	.sectionentsize	8
	.align		4
        /*0000*/ 	.word	0x00000000
	.align		4
        /*0004*/ 	.word	0xffffffff
	.align		4
        /*0008*/ 	.word	index@(_ZN7cutlass13device_kernelINS_4gemm6kernel13GemmUniversalIN4cute5tupleIJiiiiEEENS1_10collective13CollectiveMmaINS1_34MainloopSm90TmaGmmaWarpSpecializedILi2ENS5_IJNS4_1CILi1EEESB_SB_EEENS1_35KernelTmaWarpSpecializedCooperativeEEENS5_IJNSA_ILi128EEENSA_ILi64EEENSA_ILi256EEEEEENS_6half_tENS5_IJlSB_lEEESJ_SK_NS4_8TiledMMAINS4_8MMA_AtomIJNS4_4SM904GMMA25MMA_64x64x16_F32F16F16_SSILNSO_5MajorE0ELSQ_0ELNSO_7ScaleInE1ELSR_1EEEEEENS4_6LayoutINS5_IJNSA_ILi2EEESB_SB_EEENS5_IJSB_NSA_ILi0EEESX_EEEEENS5_IJNS4_10UnderscoreES10_S10_EEEEENS4_13SM90_TMA_LOADENS4_14ComposedLayoutINS4_7SwizzleILi3ELi4ELi3EEENS4_18smem_ptr_flag_bitsILi16EEENSU_INS5_IJNSA_ILi8EEESG_EEENS5_IJSG_SB_EEEEEEEvNS4_8identityES13_S1D_vS1E_EENS_8epilogue10collective6detail29Sm90TmaWarpSpecializedAdapterINS1H_15DefaultEpilogueISJ_SK_SK_NS1G_6thread17LinearCombinationISJ_Li1EffLNS1L_9ScaleType4KindE0ELNS_15FloatRoundStyleE2ESJ_EENS1_15EpilogueDefaultEEEEEvvEEEEvNT_6ParamsE)
	.align		4
        /*000c*/ 	.word	index@(__assertfail)
	.align		4
        /*0010*/ 	.word	0x00000000
	.align		4
        /*0014*/ 	.word	0xfffffffe
	.align		4
        /*0018*/ 	.word	0x00000000
	.align		4
        /*001c*/ 	.word	0xfffffffd
	.align		4
        /*0020*/ 	.word	0x00000000
	.align		4
        /*0024*/ 	.word	0xfffffffc


//--------------------- .nv.constant4             --------------------------
	.section	.nv.constant4,"a",@progbits
	.align	8
	.align		8
.nv.constant4:
        /*0000*/ 	.dword	__assertfail
	.align		8
        /*0008*/ 	.dword	__unnamed_1
	.align		8
        /*0010*/ 	.dword	_ZN39_INTERNAL_aa9bc677_4_k_cu_1815b3c5_80474cuda3std3__45__cpo5beginE
	.align		8
        /*0018*/ 	.dword	_ZN39_INTERNAL_aa9bc677_4_k_cu_1815b3c5_80474cuda3std3__45__cpo3endE
	.align		8
        /*0020*/ 	.dword	_ZN39_INTERNAL_aa9bc677_4_k_cu_1815b3c5_80474cuda3std3__45__cpo6cbeginE
	.align		8
        /*0028*/ 	.dword	_ZN39_INTERNAL_aa9bc677_4_k_cu_1815b3c5_80474cuda3std3__45__cpo4cendE
	.align		8
        /*0030*/ 	.dword	_ZN39_INTERNAL_aa9bc677_4_k_cu_1815b3c5_80474cuda3std3__441_GLOBAL__N__aa9bc677_4_k_cu_1815b3c5_80476ignoreE
	.align		8
        /*0038*/ 	.dword	_ZN39_INTERNAL_aa9bc677_4_k_cu_1815b3c5_80474cuda3std3__419piecewise_constructE
	.align		8
        /*0040*/ 	.dword	_ZN39_INTERNAL_aa9bc677_4_k_cu_1815b3c5_80474cuda3std3__48in_placeE
	.align		8
        /*0048*/ 	.dword	_ZN39_INTERNAL_aa9bc677_4_k_cu_1815b3c5_80474cuda3std6ranges3__45__cpo4swapE
	.align		8
        /*0050*/ 	.dword	_ZN39_INTERNAL_aa9bc677_4_k_cu_1815b3c5_80474cuda3std6ranges3__45__cpo9iter_moveE
	.align		8
        /*0058*/ 	.dword	_ZN39_INTERNAL_aa9bc677_4_k_cu_1815b3c5_80474cute7productE
	.align		8
        /*0060*/ 	.dword	_ZN39_INTERNAL_aa9bc677_4_k_cu_1815b3c5_80474cute1_E
	.align		8
        /*0068*/ 	.dword	$str$22
	.align		8
        /*0070*/ 	.dword	$str$23


//--------------------- .text._ZN7cutlass13device_kernelINS_4gemm6kernel13GemmUniversalIN4cute5tupleIJiiiiEEENS1_10collective13CollectiveMmaINS1_34MainloopSm90TmaGmmaWarpSpecializedILi2ENS5_IJNS4_1CILi1EEESB_SB_EEENS1_35KernelTmaWarpSpecializedCooperativeEEENS5_IJNSA_ILi128EEENSA_ILi64EEENSA_ILi256EEEEEENS_6half_tENS5_IJlSB_lEEESJ_SK_NS4_8TiledMMAINS4_8MMA_AtomIJNS4_4SM904GMMA25MMA_64x64x16_F32F16F16_SSILNSO_5MajorE0ELSQ_0ELNSO_7ScaleInE1ELSR_1EEEEEENS4_6LayoutINS5_IJNSA_ILi2EEESB_SB_EEENS5_IJSB_NSA_ILi0EEESX_EEEEENS5_IJNS4_10UnderscoreES10_S10_EEEEENS4_13SM90_TMA_LOADENS4_14ComposedLayoutINS4_7SwizzleILi3ELi4ELi3EEENS4_18smem_ptr_flag_bitsILi16EEENSU_INS5_IJNSA_ILi8EEESG_EEENS5_IJSG_SB_EEEEEEEvNS4_8identityES13_S1D_vS1E_EENS_8epilogue10collective6detail29Sm90TmaWarpSpecializedAdapterINS1H_15DefaultEpilogueISJ_SK_SK_NS1G_6thread17LinearCombinationISJ_Li1EffLNS1L_9ScaleType4KindE0ELNS_15FloatRoundStyleE2ESJ_EENS1_15EpilogueDefaultEEEEEvvEEEEvNT_6ParamsE --------------------------
	.section	.text._ZN7cutlass13device_kernelINS_4gemm6kernel13GemmUniversalIN4cute5tupleIJiiiiEEENS1_10collective13CollectiveMmaINS1_34MainloopSm90TmaGmmaWarpSpecializedILi2ENS5_IJNS4_1CILi1EEESB_SB_EEENS1_35KernelTmaWarpSpecializedCooperativeEEENS5_IJNSA_ILi128EEENSA_ILi64EEENSA_ILi256EEEEEENS_6half_tENS5_IJlSB_lEEESJ_SK_NS4_8TiledMMAINS4_8MMA_AtomIJNS4_4SM904GMMA25MMA_64x64x16_F32F16F16_SSILNSO_5MajorE0ELSQ_0ELNSO_7ScaleInE1ELSR_1EEEEEENS4_6LayoutINS5_IJNSA_ILi2EEESB_SB_EEENS5_IJSB_NSA_ILi0EEESX_EEEEENS5_IJNS4_10UnderscoreES10_S10_EEEEENS4_13SM90_TMA_LOADENS4_14ComposedLayoutINS4_7SwizzleILi3ELi4ELi3EEENS4_18smem_ptr_flag_bitsILi16EEENSU_INS5_IJNSA_ILi8EEESG_EEENS5_IJSG_SB_EEEEEEEvNS4_8identityES13_S1D_vS1E_EENS_8epilogue10collective6detail29Sm90TmaWarpSpecializedAdapterINS1H_15DefaultEpilogueISJ_SK_SK_NS1G_6thread17LinearCombinationISJ_Li1EffLNS1L_9ScaleType4KindE0ELNS_15FloatRoundStyleE2ESJ_EENS1_15EpilogueDefaultEEEEEvvEEEEvNT_6ParamsE,"ax",@progbits
	.align	128
.text._ZN7cutlass13device_kernelINS_4gemm6kernel13GemmUniversalIN4cute5tupleIJiiiiEEENS1_10collective13CollectiveMmaINS1_34MainloopSm90TmaGmmaWarpSpecializedILi2ENS5_IJNS4_1CILi1EEESB_SB_EEENS1_35KernelTmaWarpSpecializedCooperativeEEENS5_IJNSA_ILi128EEENSA_ILi64EEENSA_ILi256EEEEEENS_6half_tENS5_IJlSB_lEEESJ_SK_NS4_8TiledMMAINS4_8MMA_AtomIJNS4_4SM904GMMA25MMA_64x64x16_F32F16F16_SSILNSO_5MajorE0ELSQ_0ELNSO_7ScaleInE1ELSR_1EEEEEENS4_6LayoutINS5_IJNSA_ILi2EEESB_SB_EEENS5_IJSB_NSA_ILi0EEESX_EEEEENS5_IJNS4_10UnderscoreES10_S10_EEEEENS4_13SM90_TMA_LOADENS4_14ComposedLayoutINS4_7SwizzleILi3ELi4ELi3EEENS4_18smem_ptr_flag_bitsILi16EEENSU_INS5_IJNSA_ILi8EEESG_EEENS5_IJSG_SB_EEEEEEEvNS4_8identityES13_S1D_vS1E_EENS_8epilogue10collective6detail29Sm90TmaWarpSpecializedAdapterINS1H_15DefaultEpilogueISJ_SK_SK_NS1G_6thread17LinearCombinationISJ_Li1EffLNS1L_9ScaleType4KindE0ELNS_15FloatRoundStyleE2ESJ_EENS1_15EpilogueDefaultEEEEEvvEEEEvNT_6ParamsE:
        .type           _ZN7cutlass13device_kernelINS_4gemm6kernel13GemmUniversalIN4cute5tupleIJiiiiEEENS1_10collective13CollectiveMmaINS1_34MainloopSm90TmaGmmaWarpSpecializedILi2ENS5_IJNS4_1CILi1EEESB_SB_EEENS1_35KernelTmaWarpSpecializedCooperativeEEENS5_IJNSA_ILi128EEENSA_ILi64EEENSA_ILi256EEEEEENS_6half_tENS5_IJlSB_lEEESJ_SK_NS4_8TiledMMAINS4_8MMA_AtomIJNS4_4SM904GMMA25MMA_64x64x16_F32F16F16_SSILNSO_5MajorE0ELSQ_0ELNSO_7ScaleInE1ELSR_1EEEEEENS4_6LayoutINS5_IJNSA_ILi2EEESB_SB_EEENS5_IJSB_NSA_ILi0EEESX_EEEEENS5_IJNS4_10UnderscoreES10_S10_EEEEENS4_13SM90_TMA_LOADENS4_14ComposedLayoutINS4_7SwizzleILi3ELi4ELi3EEENS4_18smem_ptr_flag_bitsILi16EEENSU_INS5_IJNSA_ILi8EEESG_EEENS5_IJSG_SB_EEEEEEEvNS4_8identityES13_S1D_vS1E_EENS_8epilogue10collective6detail29Sm90TmaWarpSpecializedAdapterINS1H_15DefaultEpilogueISJ_SK_SK_NS1G_6thread17LinearCombinationISJ_Li1EffLNS1L_9ScaleType4KindE0ELNS_15FloatRoundStyleE2ESJ_EENS1_15EpilogueDefaultEEEEEvvEEEEvNT_6ParamsE,@function
        .size           _ZN7cutlass13device_kernelINS_4gemm6kernel13GemmUniversalIN4cute5tupleIJiiiiEEENS1_10collective13CollectiveMmaINS1_34MainloopSm90TmaGmmaWarpSpecializedILi2ENS5_IJNS4_1CILi1EEESB_SB_EEENS1_35KernelTmaWarpSpecializedCooperativeEEENS5_IJNSA_ILi128EEENSA_ILi64EEENSA_ILi256EEEEEENS_6half_tENS5_IJlSB_lEEESJ_SK_NS4_8TiledMMAINS4_8MMA_AtomIJNS4_4SM904GMMA25MMA_64x64x16_F32F16F16_SSILNSO_5MajorE0ELSQ_0ELNSO_7ScaleInE1ELSR_1EEEEEENS4_6LayoutINS5_IJNSA_ILi2EEESB_SB_EEENS5_IJSB_NSA_ILi0EEESX_EEEEENS5_IJNS4_10UnderscoreES10_S10_EEEEENS4_13SM90_TMA_LOADENS4_14ComposedLayoutINS4_7SwizzleILi3ELi4ELi3EEENS4_18smem_ptr_flag_bitsILi16EEENSU_INS5_IJNSA_ILi8EEESG_EEENS5_IJSG_SB_EEEEEEEvNS4_8identityES13_S1D_vS1E_EENS_8epilogue10collective6detail29Sm90TmaWarpSpecializedAdapterINS1H_15DefaultEpilogueISJ_SK_SK_NS1G_6thread17LinearCombinationISJ_Li1EffLNS1L_9ScaleType4KindE0ELNS_15FloatRoundStyleE2ESJ_EENS1_15EpilogueDefaultEEEEEvvEEEEvNT_6ParamsE,(.L_x_126 - _ZN7cutlass13device_kernelINS_4gemm6kernel13GemmUniversalIN4cute5tupleIJiiiiEEENS1_10collective13CollectiveMmaINS1_34MainloopSm90TmaGmmaWarpSpecializedILi2ENS5_IJNS4_1CILi1EEESB_SB_EEENS1_35KernelTmaWarpSpecializedCooperativeEEENS5_IJNSA_ILi128EEENSA_ILi64EEENSA_ILi256EEEEEENS_6half_tENS5_IJlSB_lEEESJ_SK_NS4_8TiledMMAINS4_8MMA_AtomIJNS4_4SM904GMMA25MMA_64x64x16_F32F16F16_SSILNSO_5MajorE0ELSQ_0ELNSO_7ScaleInE1ELSR_1EEEEEENS4_6LayoutINS5_IJNSA_ILi2EEESB_SB_EEENS5_IJSB_NSA_ILi0EEESX_EEEEENS5_IJNS4_10UnderscoreES10_S10_EEEEENS4_13SM90_TMA_LOADENS4_14ComposedLayoutINS4_7SwizzleILi3ELi4ELi3EEENS4_18smem_ptr_flag_bitsILi16EEENSU_INS5_IJNSA_ILi8EEESG_EEENS5_IJSG_SB_EEEEEEEvNS4_8identityES13_S1D_vS1E_EENS_8epilogue10collective6detail29Sm90TmaWarpSpecializedAdapterINS1H_15DefaultEpilogueISJ_SK_SK_NS1G_6thread17LinearCombinationISJ_Li1EffLNS1L_9ScaleType4KindE0ELNS_15FloatRoundStyleE2ESJ_EENS1_15EpilogueDefaultEEEEEvvEEEEvNT_6ParamsE)
        .other          _ZN7cutlass13device_kernelINS_4gemm6kernel13GemmUniversalIN4cute5tupleIJiiiiEEENS1_10collective13CollectiveMmaINS1_34MainloopSm90TmaGmmaWarpSpecializedILi2ENS5_IJNS4_1CILi1EEESB_SB_EEENS1_35KernelTmaWarpSpecializedCooperativeEEENS5_IJNSA_ILi128EEENSA_ILi64EEENSA_ILi256EEEEEENS_6half_tENS5_IJlSB_lEEESJ_SK_NS4_8TiledMMAINS4_8MMA_AtomIJNS4_4SM904GMMA25MMA_64x64x16_F32F16F16_SSILNSO_5MajorE0ELSQ_0ELNSO_7ScaleInE1ELSR_1EEEEEENS4_6LayoutINS5_IJNSA_ILi2EEESB_SB_EEENS5_IJSB_NSA_ILi0EEESX_EEEEENS5_IJNS4_10UnderscoreES10_S10_EEEEENS4_13SM90_TMA_LOADENS4_14ComposedLayoutINS4_7SwizzleILi3ELi4ELi3EEENS4_18smem_ptr_flag_bitsILi16EEENSU_INS5_IJNSA_ILi8EEESG_EEENS5_IJSG_SB_EEEEEEEvNS4_8identityES13_S1D_vS1E_EENS_8epilogue10collective6detail29Sm90TmaWarpSpecializedAdapterINS1H_15DefaultEpilogueISJ_SK_SK_NS1G_6thread17LinearCombinationISJ_Li1EffLNS1L_9ScaleType4KindE0ELNS_15FloatRoundStyleE2ESJ_EENS1_15EpilogueDefaultEEEEEvvEEEEvNT_6ParamsE,@"STO_CUDA_ENTRY STV_DEFAULT"
_ZN7cutlass13device_kernelINS_4gemm6kernel13GemmUniversalIN4cute5tupleIJiiiiEEENS1_10collective13CollectiveMmaINS1_34MainloopSm90TmaGmmaWarpSpecializedILi2ENS5_IJNS4_1CILi1EEESB_SB_EEENS1_35KernelTmaWarpSpecializedCooperativeEEENS5_IJNSA_ILi128EEENSA_ILi64EEENSA_ILi256EEEEEENS_6half_tENS5_IJlSB_lEEESJ_SK_NS4_8TiledMMAINS4_8MMA_AtomIJNS4_4SM904GMMA25MMA_64x64x16_F32F16F16_SSILNSO_5MajorE0ELSQ_0ELNSO_7ScaleInE1ELSR_1EEEEEENS4_6LayoutINS5_IJNSA_ILi2EEESB_SB_EEENS5_IJSB_NSA_ILi0EEESX_EEEEENS5_IJNS4_10UnderscoreES10_S10_EEEEENS4_13SM90_TMA_LOADENS4_14ComposedLayoutINS4_7SwizzleILi3ELi4ELi3EEENS4_18smem_ptr_flag_bitsILi16EEENSU_INS5_IJNSA_ILi8EEESG_EEENS5_IJSG_SB_EEEEEEEvNS4_8identityES13_S1D_vS1E_EENS_8epilogue10collective6detail29Sm90TmaWarpSpecializedAdapterINS1H_15DefaultEpilogueISJ_SK_SK_NS1G_6thread17LinearCombinationISJ_Li1EffLNS1L_9ScaleType4KindE0ELNS_15FloatRoundStyleE2ESJ_EENS1_15EpilogueDefaultEEEEEvvEEEEvNT_6ParamsE:
[----:B------:R-:W0:Y:S01]  /*0000*/  LDC R1, c[0x0][0x28] ;  /* 0x00000a00ff017b82 */ /* 0x000e220000000800 */
[----:B------:R-:W1:Y:S01]  /*0010*/  S2R R4, SR_TID.X ;  /* 0x0000000000047919 */ /* 0x000e620000002100 */
[----:B------:R-:W-:Y:S01]  /*0020*/  ELECT P0, URZ, PT ;  /* 0x00000000003f782f */ /* 0x000fe20003800000 */
[----:B------:R-:W-:Y:S01]  /*0030*/  BSSY B0, `(.L_x_0) ;  /* 0x000000f000007945 */ /* 0x000fe20003800000 */
[--C-:B-1----:R-:W-:Y:S02]  /*0040*/  SHF.R.U32.HI R0, RZ, 0x5, R4.reuse ;  /* 0x00000005ff007819 */ /* 0x102fe40000011604 */
[----:B------:R-:W-:-:S03]  /*0050*/  SHF.R.U32.HI R14, RZ, 0x7, R4 ;  /* 0x00000007ff0e7819 */ /* 0x000fc60000011604 */
[----:B------:R-:W1:Y:S04]  /*0060*/  SHFL.IDX PT, R5, R0, RZ, 0x1f ;  /* 0x00001fff00057589 */ /* 0x000e6800000e0000 */
[----:B------:R2:W3:Y:S01]  /*0070*/  SHFL.IDX PT, R10, R14, RZ, 0x1f ;  /* 0x00001fff0e0a7589 */ /* 0x0004e200000e0000 */
[----:B-1----:R-:W-:-:S13]  /*0080*/  ISETP.NE.OR P0, PT, R5, RZ, !P0 ;  /* 0x000000ff0500720c */ /* 0x002fda0004705670 */
[----:B0-23--:R-:W-:Y:S05]  /*0090*/  @P0 BRA `(.L_x_1) ;  /* 0x0000000000200947 */ /* 0x00dfea0003800000 */
[----:B------:R-:W-:Y:S02]  /*00a0*/  ULDC.64 UR4, c[0x0][0x198] ;  /* 0x0000660000047ab9 */ /* 0x000fe40000000a00 */
[----:B------:R-:W-:Y:S02]  /*00b0*/  UIADD3 UR6, UP0, UR4, 0xf0, URZ ;  /* 0x000000f004067890 */ /* 0x000fe4000ff1e03f */
[----:B------:R-:W-:Y:S02]  /*00c0*/  UIADD3 UR4, UP1, UR4, 0x1f0, URZ ;  /* 0x000001f004047890 */ /* 0x000fe4000ff3e03f */
[----:B------:R-:W-:Y:S02]  /*00d0*/  UIADD3.X UR7, URZ, UR5, URZ, UP0, !UPT ;  /* 0x000000053f077290 */ /* 0x000fe400087fe43f */
[----:B------:R-:W-:-:S07]  /*00e0*/  UIADD3.X UR5, URZ, UR5, URZ, UP1, !UPT ;  /* 0x000000053f057290 */ /* 0x000fce0008ffe43f */
[----:B------:R0:W-:Y:S02]  /*00f0*/  UTMACCTL.PF [UR6] ;  /* 0x00000000060079b9 */ /* 0x0001e40008040000 */
[----:B------:R0:W-:Y:S02]  /*0100*/  UTMACCTL.PF [UR4] ;  /* 0x00000000040079b9 */ /* 0x0001e40008040000 */
[----:B0-----:R-:W-:Y:S01]  /*0110*/  NOP ;  /* 0x0000000000007918 */ /* 0x001fe20000000000 */
.L_x_1:
[----:B------:R-:W-:Y:S05]  /*0120*/  BSYNC B0 ;  /* 0x0000000000007941 */ /* 0x000fea0003800000 */
.L_x_0:
[----:B------:R-:W0:Y:S02]  /*0130*/  SHFL.IDX PT, R2, R0, RZ, 0x1f ;  /* 0x00001fff00027589 */ /* 0x000e2400000e0000 */
[----:B0-----:R-:W-:-:S13]  /*0140*/  ISETP.NE.AND P0, PT, R2, RZ, PT ;  /* 0x000000ff0200720c */ /* 0x001fda0003f05270 */
[----:B------:R-:W-:Y:S05]  /*0150*/  @P0 BRA `(.L_x_2) ;  /* 0x0000000000480947 */ /* 0x000fea0003800000 */
[----:B------:R-:W0:Y:S01]  /*0160*/  S2UR UR8, SR_CgaCtaId ;  /* 0x00000000000879c3 */ /* 0x000e220000008800 */
[----:B------:R-:W-:Y:S01]  /*0170*/  UMOV UR4, 0x400 ;  /* 0x0000040000047882 */ /* 0x000fe20000000000 */
[----:B------:R-:W-:Y:S01]  /*0180*/  UMOV UR5, 0x1 ;  /* 0x0000000100057882 */ /* 0x000fe20000000000 */
[----:B------:R-:W-:Y:S01]  /*0190*/  UMOV UR6, 0x100 ;  /* 0x0000010000067882 */ /* 0x000fe20000000000 */
[----:B------:R-:W-:Y:S01]  /*01a0*/  ELECT P0, URZ, PT ;  /* 0x00000000003f782f */ /* 0x000fe20003800000 */
[----:B------:R-:W-:-:S04]  /*01b0*/  UIADD3 UR6, -UR6, 0x100000, URZ ;  /* 0x0010000006067890 */ /* 0x000fc8000fffe13f */
[----:B------:R-:W-:Y:S02]  /*01c0*/  USHF.L.U32 UR7, UR6, 0xb, URZ ;  /* 0x0000000b06077899 */ /* 0x000fe4000800063f */
[----:B------:R-:W-:Y:S02]  /*01d0*/  USHF.L.U32 UR6, UR6, 0x1, URZ ;  /* 0x0000000106067899 */ /* 0x000fe4000800063f */
[----:B0-----:R-:W-:Y:S02]  /*01e0*/  ULEA UR8, UR8, UR4, 0x18 ;  /* 0x0000000408087291 */ /* 0x001fe4000f8ec03f */
[----:B------:R-:W-:-:S04]  /*01f0*/  UIADD3 UR4, -UR5, 0x100000, URZ ;  /* 0x0010000005047890 */ /* 0x000fc8000fffe13f */
[----:B------:R-:W-:Y:S02]  /*0200*/  USHF.L.U32 UR5, UR4, 0xb, URZ ;  /* 0x0000000b04057899 */ /* 0x000fe4000800063f */
[----:B------:R-:W-:Y:S01]  /*0210*/  USHF.L.U32 UR4, UR4, 0x1, URZ ;  /* 0x0000000104047899 */ /* 0x000fe2000800063f */
[----:B------:R-:W0:Y:S11]  /*0220*/  FENCE.VIEW.ASYNC.S ;  /* 0x00000000000073c6 */ /* 0x000e360000000000 */
[----:B0-----:R0:W1:Y:S01]  /*0230*/  SYNCS.EXCH.64 URZ, [UR8], UR4 ;  /* 0x00000004083f75b2 */ /* 0x0010620008000100 */
[----:B------:R0:W2:Y:S01]  /*0240*/  SYNCS.EXCH.64 URZ, [UR8+0x10], UR6 ;  /* 0x00001006083f75b2 */ /* 0x0000a20008000100 */
[----:B------:R0:W3:Y:S01]  /*0250*/  SYNCS.EXCH.64 URZ, [UR8+0x8], UR4 ;  /* 0x00000804083f75b2 */ /* 0x0000e20008000100 */
[----:B------:R0:W4:Y:S01]  /*0260*/  SYNCS.EXCH.64 URZ, [UR8+0x18], UR6 ;  /* 0x00001806083f75b2 */ /* 0x0001220008000100 */
[----:B------:R-:W-:Y:S01]  /*0270*/  NOP ;  /* 0x0000000000007918 */ /* 0x000fe20000000000 */
.L_x_2:
[----:B------:R-:W5:Y:S01]  /*0280*/  SHFL.IDX PT, R0, R0, RZ, 0x1f ;  /* 0x00001fff00007589 */ /* 0x000f6200000e0000 */
[----:B------:R-:W-:Y:S01]  /*0290*/  ELECT P0, URZ, PT ;  /* 0x00000000003f782f */ /* 0x000fe20003800000 */
[----:B------:R-:W1:Y:S01]  /*02a0*/  LDC R2, c[0x0][0x65c] ;  /* 0x00019700ff027b82 */ /* 0x000e620000000800 */
[----:B0-----:R-:W-:Y:S01]  /*02b0*/  UMOV UR4, 0x20 ;  /* 0x0000002000047882 */ /* 0x001fe20000000000 */
[----:B------:R-:W0:Y:S01]  /*02c0*/  S2R R3, SR_CTAID.Y ;  /* 0x0000000000037919 */ /* 0x000e220000002600 */
[----:B------:R-:W-:Y:S01]  /*02d0*/  NOP ;  /* 0x0000000000007918 */ /* 0x000fe20000000000 */
[----:B------:R-:W-:Y:S01]  /*02e0*/  ISETP.NE.AND P2, PT, R10, RZ, PT ;  /* 0x000000ff0a00720c */ /* 0x000fe20003f45270 */
[----:B------:R-:W-:Y:S01]  /*02f0*/  NOP ;  /* 0x0000000000007918 */ /* 0x000fe20000000000 */
[----:B------:R-:W2:Y:S01]  /*0300*/  S2R R6, SR_CTAID.X ;  /* 0x0000000000067919 */ /* 0x000ea20000002500 */
[----:B------:R-:W-:Y:S01]  /*0310*/  IMAD.MOV.U32 R7, RZ, RZ, RZ ;  /* 0x000000ffff077224 */ /* 0x000fe200078e00ff */
[----:B-----5:R-:W-:-:S02]  /*0320*/  ISETP.NE.OR P0, PT, R0, RZ, !P0 ;  /* 0x000000ff0000720c */ /* 0x020fc40004705670 */
[----:B-1----:R-:W-:-:S04]  /*0330*/  ISETP.NE.AND P3, PT, R2, 0x1, PT ;  /* 0x000000010200780c */ /* 0x002fc80003f65270 */
[----:B------:R-:W-:Y:S02]  /*0340*/  P2R R0, PR, RZ, 0x8 ;  /* 0x00000008ff007803 */ /* 0x000fe40000000000 */
[----:B------:R-:W-:-:S04]  /*0350*/  SHF.R.S32.HI R0, RZ, 0x1f, R5 ;  /* 0x0000001fff007819 */ /* 0x000fc80000011405 */
[----:B------:R-:W-:Y:S01]  /*0360*/  LEA.HI R0, R0, R5, RZ, 0x2 ;  /* 0x0000000500007211 */ /* 0x000fe200078f10ff */
[----:B------:R-:W-:Y:S01]  /*0370*/  VOTEU.ALL UP0, P0 ;  /* 0x00000000003f7886 */ /* 0x000fe20000000000 */
[----:B------:R-:W-:Y:S01]  /*0380*/  VOTEU.ALL UP1, P0 ;  /* 0x00000000003f7886 */ /* 0x000fe20000020000 */
[----:B------:R-:W2:Y:S01]  /*0390*/  @P3 LDC R17, c[0x0][0x10] ;  /* 0x00000400ff113b82 */ /* 0x000ea20000000800 */
[----:B------:R-:W-:Y:S01]  /*03a0*/  LOP3.LUT R0, R0, 0xfffffffc, RZ, 0xc0, !PT ;  /* 0xfffffffc00007812 */ /* 0x000fe200078ec0ff */
[----:B0-----:R-:W-:Y:S01]  /*03b0*/  @P3 IMAD.MOV.U32 R8, RZ, RZ, R3 ;  /* 0x000000ffff083224 */ /* 0x001fe200078e0003 */
[----:B------:R-:W-:Y:S01]  /*03c0*/  @!UP0 UMOV UR6, 0x400 ;  /* 0x0000040000068882 */ /* 0x000fe20000000000 */
[----:B------:R-:W-:-:S04]  /*03d0*/  @!UP0 UIADD3 UR4, -UR4, 0x100000, URZ ;  /* 0x0010000004048890 */ /* 0x000fc8000fffe13f */
[----:B------:R-:W-:Y:S02]  /*03e0*/  @!UP0 USHF.L.U32 UR5, UR4, 0xb, URZ ;  /* 0x0000000b04058899 */ /* 0x000fe4000800063f */
[----:B------:R-:W-:Y:S01]  /*03f0*/  @!UP0 USHF.L.U32 UR4, UR4, 0x1, URZ ;  /* 0x0000000104048899 */ /* 0x000fe2000800063f */
[----:B------:R-:W-:Y:S02]  /*0400*/  @P3 IMAD.MOV.U32 R9, RZ, RZ, RZ ;  /* 0x000000ffff093224 */ /* 0x000fe400078e00ff */
[----:B------:R-:W-:Y:S01]  /*0410*/  IMAD.IADD R0, R5, 0x1, -R0 ;  /* 0x0000000105007824 */ /* 0x000fe200078e0a00 */
[----:B------:R-:W0:Y:S01]  /*0420*/  @!UP0 S2UR UR7, SR_CgaCtaId ;  /* 0x00000000000789c3 */ /* 0x000e220000008800 */
[----:B------:R-:W-:-:S03]  /*0430*/  @P3 IMAD.MOV.U32 R5, RZ, RZ, RZ ;  /* 0x000000ffff053224 */ /* 0x000fc600078e00ff */
[----:B------:R-:W-:-:S04]  /*0440*/  ISETP.NE.AND P1, PT, R0, 0x3, PT ;  /* 0x000000030000780c */ /* 0x000fc80003f25270 */
[----:B------:R-:W1:Y:S01]  /*0450*/  @!P3 LDC R11, c[0x0][0xc] ;  /* 0x00000300ff0bbb82 */ /* 0x000e620000000800 */
[----:B--2---:R-:W-:-:S04]  /*0460*/  @P3 IMAD.WIDE.U32 R16, R6, R17, R8 ;  /* 0x0000001106103225 */ /* 0x004fc800078e0008 */
[----:B------:R-:W-:Y:S01]  /*0470*/  @P3 IMAD.IADD R17, R17, 0x1, R5 ;  /* 0x0000000111113824 */ /* 0x000fe200078e0205 */
[----:B------:R-:W-:Y:S01]  /*0480*/  LOP3.LUT R5, R4, 0x7f, RZ, 0xc0, !PT ;  /* 0x0000007f04057812 */ /* 0x000fe200078ec0ff */
[----:B0-----:R-:W-:Y:S01]  /*0490*/  @!UP0 ULEA UR8, UR7, UR6, 0x18 ;  /* 0x0000000607088291 */ /* 0x001fe2000f8ec03f */
[----:B------:R-:W-:Y:S02]  /*04a0*/  VOTEU.ALL UP0, P0 ;  /* 0x00000000003f7886 */ /* 0x000fe40000000000 */
[----:B------:R-:W-:Y:S01]  /*04b0*/  ULDC UR6, c[0x0][0xc] ;  /* 0x0000030000067ab9 */ /* 0x000fe20000000800 */
[----:B------:R-:W-:Y:S01]  /*04c0*/  ISETP.EQ.OR P0, PT, R0, RZ, !P1 ;  /* 0x000000ff0000720c */ /* 0x000fe20004f02670 */
[----:B------:R-:W-:-:S03]  /*04d0*/  ULDC UR7, c[0x0][0x10] ;  /* 0x0000040000077ab9 */ /* 0x000fc60000000800 */
[C---:B------:R-:W-:Y:S01]  /*04e0*/  ISETP.EQ.AND P0, PT, R10.reuse, RZ, P0 ;  /* 0x000000ff0a00720c */ /* 0x040fe20000702270 */
[----:B------:R-:W-:Y:S02]  /*04f0*/  VIADD R10, R10, 0xffffffff ;  /* 0xffffffff0a0a7836 */ /* 0x000fe40000000000 */
[----:B-1----:R-:W-:Y:S01]  /*0500*/  @!P3 IMAD.WIDE.U32 R8, R11, R3, R6 ;  /* 0x000000030b08b225 */ /* 0x002fe200078e0006 */
[----:B------:R-:W0:Y:S02]  /*0510*/  FENCE.VIEW.ASYNC.S ;  /* 0x00000000000073c6 */ /* 0x000e240000000000 */
[----:B0-----:R-:W3:Y:S01]  /*0520*/  @!UP0 SYNCS.EXCH.64 URZ, [UR8+0x30], UR4 ;  /* 0x00003004083f85b2 */ /* 0x001ee20008000100 */
[----:B------:R-:W-:Y:S02]  /*0530*/  SEL R18, RZ, 0x1, !P0 ;  /* 0x00000001ff127807 */ /* 0x000fe40004000000 */
[----:B------:R-:W-:Y:S01]  /*0540*/  ISETP.GE.U32.AND P1, PT, R10, 0x2, PT ;  /* 0x000000020a00780c */ /* 0x000fe20003f26070 */
[----:B------:R-:W-:-:S02]  /*0550*/  @!P3 IMAD.MOV.U32 R16, RZ, RZ, R8 ;  /* 0x000000ffff10b224 */ /* 0x000fc400078e0008 */
[----:B------:R-:W-:Y:S01]  /*0560*/  @!P3 IMAD.MOV.U32 R17, RZ, RZ, R9 ;  /* 0x000000ffff11b224 */ /* 0x000fe200078e0009 */
[----:B------:R-:W-:Y:S01]  /*0570*/  SEL R18, R18, 0x2, P1 ;  /* 0x0000000212127807 */ /* 0x000fe20000800000 */
[----:B------:R0:W3:Y:S01]  /*0580*/  @!UP1 SYNCS.EXCH.64 URZ, [UR8+0x38], UR4 ;  /* 0x00003804083f95b2 */ /* 0x0000e20008000100 */
[----:B------:R-:W-:Y:S01]  /*0590*/  NOP ;  /* 0x0000000000007918 */ /* 0x000fe20000000000 */
[----:B0-----:R-:W-:-:S03]  /*05a0*/  UIMAD.WIDE.U32 UR4, UR6, UR7, URZ ;  /* 0x00000007060472a5 */ /* 0x001fc6000f8e003f */
[----:B------:R-:W-:Y:S02]  /*05b0*/  ULDC UR6, c[0x0][0x14] ;  /* 0x0000050000067ab9 */ /* 0x000fe40000000800 */
[----:B------:R-:W-:Y:S02]  /*05c0*/  UIMAD.WIDE.U32 UR38, UR4, UR6, URZ ;  /* 0x00000006042672a5 */ /* 0x000fe4000f8e003f */
[----:B------:R-:W-:-:S04]  /*05d0*/  UIMAD UR37, UR5, UR6, URZ ;  /* 0x00000006052572a4 */ /* 0x000fc8000f8e023f */
[----:B------:R-:W-:Y:S01]  /*05e0*/  UIADD3 UR37, UR39, UR37, URZ ;  /* 0x0000002527257290 */ /* 0x000fe2000fffe03f */
[----:B---34-:R-:W-:Y:S06]  /*05f0*/  BAR.SYNC.DEFER_BLOCKING 0x0 ;  /* 0x0000000000007b1d */ /* 0x018fec0000010000 */
[----:B------:R-:W-:Y:S05]  /*0600*/  @!P2 BRA `(.L_x_3) ;  /* 0x0000004800cca947 */ /* 0x000fea0003800000 */
[----:B------:R-:W-:-:S13]  /*0610*/  ISETP.GT.U32.AND P0, PT, R10, 0x1, PT ;  /* 0x000000010a00780c */ /* 0x000fda0003f04070 */
[----:B------:R-:W-:Y:S05]  /*0620*/  @P0 EXIT ;  /* 0x000000000000094d */ /* 0x000fea0003800000 */
[----:B------:R-:W-:Y:S01]  /*0630*/  ULDC.64 UR4, c[0x0][0x650] ;  /* 0x0001940000047ab9 */ /* 0x000fe20000000a00 */
[----:B------:R-:W-:Y:S01]  /*0640*/  PRMT R0, RZ, 0x7610, R0 ;  /* 0x00007610ff007816 */ /* 0x000fe20000000000 */
[----:B------:R-:W-:Y:S01]  /*0650*/  IMAD.MOV.U32 R69, RZ, RZ, -0x1 ;  /* 0xffffffffff457424 */ /* 0x000fe200078e00ff */
[----:B------:R-:W-:Y:S01]  /*0660*/  ISETP.GE.U32.AND P0, PT, R16, UR4, PT ;  /* 0x0000000410007c0c */ /* 0x000fe2000bf06070 */
[----:B------:R-:W-:Y:S02]  /*0670*/  IMAD.MOV.U32 R68, RZ, RZ, -0x1 ;  /* 0xffffffffff447424 */ /* 0x000fe400078e00ff */
[----:B------:R-:W-:Y:S01]  /*0680*/  IMAD.MOV.U32 R67, RZ, RZ, -0x1 ;  /* 0xffffffffff437424 */ /* 0x000fe200078e00ff */
[----:B------:R-:W-:-:S13]  /*0690*/  ISETP.GE.U32.AND.EX P0, PT, R17, UR5, PT, P0 ;  /* 0x0000000511007c0c */ /* 0x000fda000bf06100 */
[----:B------:R-:W-:Y:S05]  /*06a0*/  @P0 BRA `(.L_x_4) ;  /* 0x0000000400540947 */ /* 0x000fea0003800000 */
[----:B------:R-:W0:Y:S01]  /*06b0*/  LDC.64 R20, c[0x0][0x628] ;  /* 0x00018a00ff147b82 */ /* 0x000e220000000a00 */
[----:B------:R-:W-:Y:S02]  /*06c0*/  IMAD.MOV.U32 R8, RZ, RZ, R16 ;  /* 0x000000ffff087224 */ /* 0x000fe400078e0010 */
[----:B------:R-:W-:-:S05]  /*06d0*/  IMAD.MOV.U32 R9, RZ, RZ, R17 ;  /* 0x000000ffff097224 */ /* 0x000fca00078e0011 */
[----:B------:R-:W1:Y:S08]  /*06e0*/  LDC R0, c[0x0][0x630] ;  /* 0x00018c00ff007b82 */ /* 0x000e700000000800 */
[----:B------:R-:W2:Y:S01]  /*06f0*/  LDC.64 R22, c[0x0][0x620] ;  /* 0x00018800ff167b82 */ /* 0x000ea20000000a00 */
[----:B0-----:R-:W-:-:S04]  /*0700*/  ISETP.NE.U32.AND P0, PT, R20, RZ, PT ;  /* 0x000000ff1400720c */ /* 0x001fc80003f05070 */
[----:B------:R-:W-:-:S13]  /*0710*/  ISETP.NE.AND.EX P0, PT, R21, RZ, PT, P0 ;  /* 0x000000ff1500720c */ /* 0x000fda0003f05300 */
[----:B-12---:R-:W-:Y:S05]  /*0720*/  @!P0 BRA `(.L_x_5) ;  /* 0x0000000000288947 */ /* 0x006fea0003800000 */
[----:B------:R-:W0:Y:S02]  /*0730*/  LDC R13, c[0x0][0x634] ;  /* 0x00018d00ff0d7b82 */ /* 0x000e240000000800 */
[----:B0-----:R-:W-:-:S05]  /*0740*/  IADD3 R13, P0, R16, R13, RZ ;  /* 0x0000000d100d7210 */ /* 0x001fca0007f1e0ff */
[----:B------:R-:W-:-:S04]  /*0750*/  IMAD.X R15, RZ, RZ, R17, P0 ;  /* 0x000000ffff0f7224 */ /* 0x000fc800000e0611 */
[----:B------:R-:W-:-:S04]  /*0760*/  IMAD.WIDE.U32 R8, R15, R20, RZ ;  /* 0x000000140f087225 */ /* 0x000fc800078e00ff */
[----:B------:R-:W-:-:S04]  /*0770*/  IMAD.WIDE.U32 R10, P0, R13, R21, R8 ;  /* 0x000000150d0a7225 */ /* 0x000fc80007800008 */
[----:B------:R-:W-:-:S04]  /*0780*/  IMAD.WIDE.U32 R8, R13, R20, RZ ;  /* 0x000000140d087225 */ /* 0x000fc800078e00ff */
[----:B------:R-:W-:Y:S01]  /*0790*/  IMAD.X R13, RZ, RZ, RZ, P0 ;  /* 0x000000ffff0d7224 */ /* 0x000fe200000e06ff */
[----:B------:R-:W-:Y:S01]  /*07a0*/  IADD3 RZ, P0, R9, R10, RZ ;  /* 0x0000000a09ff7210 */ /* 0x000fe20007f1e0ff */
[----:B------:R-:W-:-:S04]  /*07b0*/  IMAD.MOV.U32 R12, RZ, RZ, R11 ;  /* 0x000000ffff0c7224 */ /* 0x000fc800078e000b */
[----:B------:R-:W-:-:S08]  /*07c0*/  IMAD.WIDE.U32.X R8, R15, R21, R12, P0 ;  /* 0x000000150f087225 */ /* 0x000fd000000e040c */
.L_x_5:
[-CC-:B------:R-:W-:Y:S01]  /*07d0*/  SHF.R.U64 R67, R8, R0.reuse, R9.reuse ;  /* 0x0000000008437219 */ /* 0x180fe20000001209 */
[----:B------:R-:W0:Y:S01]  /*07e0*/  LDC R12, c[0x0][0x618] ;  /* 0x00018600ff0c7b82 */ /* 0x000e220000000800 */
[----:B------:R-:W-:Y:S01]  /*07f0*/  SHF.R.U32.HI R7, RZ, R0, R9 ;  /* 0x00000000ff077219 */ /* 0x000fe20000011609 */
[----:B------:R-:W-:Y:S01]  /*0800*/  ULDC UR4, c[0x0][0x150] ;  /* 0x0000540000047ab9 */ /* 0x000fe20000000800 */
[----:B------:R-:W-:Y:S02]  /*0810*/  IADD3 R11, P0, RZ, -R67, RZ ;  /* 0x80000043ff0b7210 */ /* 0x000fe40007f1e0ff */
[----:B------:R-:W-:-:S03]  /*0820*/  I2FP.F32.U32 R0, R6 ;  /* 0x0000000600007245 */ /* 0x000fc60000201000 */
[----:B------:R-:W1:Y:S01]  /*0830*/  LDC.64 R30, c[0x0][0x640] ;  /* 0x00019000ff1e7b82 */ /* 0x000e620000000a00 */
[----:B------:R-:W-:Y:S02]  /*0840*/  IMAD.X R13, RZ, RZ, ~R7, P0 ;  /* 0x000000ffff0d7224 */ /* 0x000fe400000e0e07 */
[----:B------:R-:W-:Y:S01]  /*0850*/  FMUL R0, R0, UR4 ;  /* 0x0000000400007c20 */ /* 0x000fe20008400000 */
[----:B------:R-:W-:Y:S01]  /*0860*/  IMAD.WIDE.U32 R8, R11, R22, R16 ;  /* 0x000000160b087225 */ /* 0x000fe200078e0010 */
[----:B------:R-:W-:-:S03]  /*0870*/  ULDC UR4, c[0x0][0x154] ;  /* 0x0000550000047ab9 */ /* 0x000fc60000000800 */
[----:B------:R-:W-:Y:S01]  /*0880*/  IMAD R10, R13, R22, RZ ;  /* 0x000000160d0a7224 */ /* 0x000fe200078e02ff */
[----:B------:R-:W2:Y:S01]  /*0890*/  LDC R7, c[0x0][0x144] ;  /* 0x00005100ff077b82 */ /* 0x000ea20000000800 */
[----:B------:R-:W3:Y:S02]  /*08a0*/  F2I.U32.TRUNC.NTZ R0, R0 ;  /* 0x0000000000007305 */ /* 0x000ee4000020f000 */
[----:B------:R-:W-:-:S04]  /*08b0*/  IMAD R11, R11, R23, R10 ;  /* 0x000000170b0b7224 */ /* 0x000fc800078e020a */
[----:B------:R-:W-:Y:S01]  /*08c0*/  IMAD.IADD R9, R9, 0x1, R11 ;  /* 0x0000000109097824 */ /* 0x000fe200078e020b */
[----:B------:R-:W4:Y:S01]  /*08d0*/  LDC R24, c[0x0][0x608] ;  /* 0x00018200ff187b82 */ /* 0x000f220000000800 */
[----:B------:R-:W-:-:S03]  /*08e0*/  IMAD.MOV.U32 R11, RZ, RZ, -0x1 ;  /* 0xffffffffff0b7424 */ /* 0x000fc600078e00ff */
[-CC-:B0-----:R-:W-:Y:S02]  /*08f0*/  SHF.R.U64 R22, R8, R12.reuse, R9.reuse ;  /* 0x0000000c08167219 */ /* 0x181fe40000001209 */
[----:B------:R-:W-:Y:S02]  /*0900*/  I2FP.F32.U32 R8, R3 ;  /* 0x0000000300087245 */ /* 0x000fe40000201000 */
[----:B------:R-:W0:Y:S01]  /*0910*/  LDC R28, c[0x0][0x658] ;  /* 0x00019600ff1c7b82 */ /* 0x000e220000000800 */
[----:B-1----:R-:W-:Y:S01]  /*0920*/  ISETP.NE.U32.AND P0, PT, R30, RZ, PT ;  /* 0x000000ff1e00720c */ /* 0x002fe20003f05070 */
[----:B---3--:R-:W-:Y:S02]  /*0930*/  IMAD.MOV R10, RZ, RZ, -R0 ;  /* 0x000000ffff0a7224 */ /* 0x008fe400078e0a00 */
[----:B------:R-:W-:Y:S01]  /*0940*/  FMUL R8, R8, UR4 ;  /* 0x0000000408087c20 */ /* 0x000fe20008400000 */
[----:B------:R-:W-:Y:S02]  /*0950*/  SHF.R.U32.HI R9, RZ, R12, R9 ;  /* 0x0000000cff097219 */ /* 0x000fe40000011609 */
[----:B------:R-:W-:Y:S01]  /*0960*/  ISETP.NE.AND.EX P0, PT, R31, RZ, PT, P0 ;  /* 0x000000ff1f00720c */ /* 0x000fe20003f05300 */
[----:B------:R1:W3:Y:S01]  /*0970*/  F2I.U32.TRUNC.NTZ R15, R8 ;  /* 0x00000008000f7305 */ /* 0x0002e2000020f000 */
[----:B------:R-:W1:Y:S01]  /*0980*/  LDC R20, c[0x0][0x148] ;  /* 0x00005200ff147b82 */ /* 0x000e620000000800 */
[----:B--2---:R-:W-:-:S07]  /*0990*/  IMAD R0, R7, R10, R6 ;  /* 0x0000000a07007224 */ /* 0x004fce00078e0206 */
[----:B------:R-:W2:Y:S01]  /*09a0*/  LDC R26, c[0x0][0x600] ;  /* 0x00018000ff1a7b82 */ /* 0x000ea20000000800 */
[-CC-:B----4-:R-:W-:Y:S02]  /*09b0*/  SHF.R.U64 R32, R22, R24.reuse, R9.reuse ;  /* 0x0000001816207219 */ /* 0x190fe40000001209 */
[----:B------:R-:W-:Y:S01]  /*09c0*/  SHF.R.U32.HI R7, RZ, R24, R9 ;  /* 0x00000018ff077219 */ /* 0x000fe20000011609 */
[----:B------:R-:W-:-:S04]  /*09d0*/  IMAD.MOV.U32 R9, RZ, RZ, 0x1 ;  /* 0x00000001ff097424 */ /* 0x000fc800078e00ff */
[----:B------:R-:W4:Y:S01]  /*09e0*/  LDC R21, c[0x0][0x648] ;  /* 0x00019200ff157b82 */ /* 0x000f220000000800 */
[-C--:B0-----:R-:W-:Y:S02]  /*09f0*/  SHF.L.U32 R6, R11, R28.reuse, RZ ;  /* 0x0000001c0b067219 */ /* 0x081fe400000006ff */
[--C-:B------:R-:W-:Y:S02]  /*0a00*/  SHF.R.U64 R24, R32, R28, R7.reuse ;  /* 0x0000001c20187219 */ /* 0x100fe40000001207 */
[----:B------:R-:W-:Y:S02]  /*0a10*/  LOP3.LUT R13, RZ, R6, RZ, 0x33, !PT ;  /* 0x00000006ff0d7212 */ /* 0x000fe400078e33ff */
[-C--:B------:R-:W-:Y:S01]  /*0a20*/  SHF.R.U32.HI R7, RZ, R28.reuse, R7 ;  /* 0x0000001cff077219 */ /* 0x080fe20000011607 */
[----:B------:R-:W0:Y:S01]  /*0a30*/  LDC R23, c[0x0][0x638] ;  /* 0x00018e00ff177b82 */ /* 0x000e220000000800 */
[----:B------:R-:W-:Y:S01]  /*0a40*/  SHF.L.U32 R12, R9, R28, RZ ;  /* 0x0000001c090c7219 */ /* 0x000fe200000006ff */
[----:B------:R-:W-:-:S06]  /*0a50*/  IMAD.MOV.U32 R6, RZ, RZ, R24 ;  /* 0x000000ffff067224 */ /* 0x000fcc00078e0018 */
[----:B------:R-:W0:Y:S01]  /*0a60*/  LDC R69, c[0x0][0x610] ;  /* 0x00018400ff457b82 */ /* 0x000e220000000800 */
[----:B-1-3--:R-:W-:Y:S05]  /*0a70*/  @!P0 BRA `(.L_x_6) ;  /* 0x0000000000288947 */ /* 0x00afea0003800000 */
[----:B------:R-:W1:Y:S02]  /*0a80*/  LDC R11, c[0x0][0x64c] ;  /* 0x00019300ff0b7b82 */ /* 0x000e640000000800 */
[----:B-1----:R-:W-:-:S05]  /*0a90*/  IADD3 R11, P0, R24, R11, RZ ;  /* 0x0000000b180b7210 */ /* 0x002fca0007f1e0ff */
        /* <DEDUP_REMOVED lines=8> */
.L_x_6:
[----:B----4-:R-:W-:Y:S01]  /*0b20*/  SHF.R.U64 R6, R6, R21, R7 ;  /* 0x0000001506067219 */ /* 0x010fe20000001207 */
[----:B--2---:R-:W-:Y:S01]  /*0b30*/  VIADD R7, R26, 0xffffffff ;  /* 0xffffffff1a077836 */ /* 0x004fe20000000000 */
[----:B------:R-:W-:Y:S01]  /*0b40*/  LOP3.LUT R13, R32, R13, RZ, 0xc0, !PT ;  /* 0x0000000d200d7212 */ /* 0x000fe200078ec0ff */
[----:B------:R-:W-:Y:S02]  /*0b50*/  IMAD.MOV R15, RZ, RZ, -R15 ;  /* 0x000000ffff0f7224 */ /* 0x000fe400078e0a0f */
[----:B------:R-:W-:Y:S02]  /*0b60*/  IMAD.MOV R8, RZ, RZ, -R6 ;  /* 0x000000ffff087224 */ /* 0x000fe400078e0a06 */
[----:B------:R-:W-:Y:S01]  /*0b70*/  IMAD R13, R12, R6, R13 ;  /* 0x000000060c0d7224 */ /* 0x000fe200078e020d */
[----:B------:R-:W-:Y:S01]  /*0b80*/  LOP3.LUT R6, R22, R7, RZ, 0xc0, !PT ;  /* 0x0000000716067212 */ /* 0x000fe200078ec0ff */
[----:B------:R-:W-:Y:S02]  /*0b90*/  @P3 IMAD R0, R20, R15, R3 ;  /* 0x0000000f14003224 */ /* 0x000fe400078e0203 */
[----:B0-----:R-:W-:-:S02]  /*0ba0*/  IMAD R3, R8, R23, R24 ;  /* 0x0000001708037224 */ /* 0x001fc400078e0218 */
[----:B------:R-:W-:Y:S02]  /*0bb0*/  IMAD R69, R13, R69, R0 ;  /* 0x000000450d457224 */ /* 0x000fe400078e0200 */
[----:B------:R-:W-:Y:S02]  /*0bc0*/  IMAD R6, R3, R26, R6 ;  /* 0x0000001a03067224 */ /* 0x000fe400078e0206 */
[----:B------:R-:W-:-:S03]  /*0bd0*/  IMAD.MOV.U32 R0, RZ, RZ, 0x1 ;  /* 0x00000001ff007424 */ /* 0x000fc600078e00ff */
[----:B------:R-:W-:Y:S02]  /*0be0*/  SEL R68, R6, R69, !P3 ;  /* 0x0000004506447207 */ /* 0x000fe40005800000 */
[----:B------:R-:W-:-:S07]  /*0bf0*/  SEL R69, R69, R6, !P3 ;  /* 0x0000000645457207 */ /* 0x000fce0005800000 */
.L_x_4:
[----:B------:R-:W-:-:S08]  /*0c00*/  NOP ;  /* 0x0000000000007918 */ /* 0x000fd00000000000 */
[----:B------:R-:W0:Y:S02]  /*0c10*/  USETMAXREG.TRY_ALLOC.CTAPOOL UP0, 0xe8 ;  /* 0x000000e8000079c8 */ /* 0x000e240008000600 */
[----:B0-----:R-:W-:-:S13]  /*0c20*/  PLOP3.LUT P0, PT, PT, PT, UP0, 0x80, 0x0 ;  /* 0x000000000000781c */ /* 0x001fda0003f0f008 */
[----:B------:R-:W-:Y:S05]  /*0c30*/  @!P0 BRA `(.L_x_4) ;  /* 0xfffffffc00f08947 */ /* 0x000fea000383ffff */
[----:B------:R-:W-:Y:S01]  /*0c40*/  ULDC.64 UR4, c[0x0][0x598] ;  /* 0x0001660000047ab9 */ /* 0x000fe20000000a00 */
[----:B------:R-:W-:Y:S01]  /*0c50*/  ULDC.64 UR40, c[0x0][0x208] ;  /* 0x0000820000287ab9 */ /* 0x000fe20000000a00 */
[----:B------:R-:W-:-:S04]  /*0c60*/  ISETP.NE.U32.AND P0, PT, RZ, UR4, PT ;  /* 0x00000004ff007c0c */ /* 0x000fc8000bf05070 */
[----:B------:R-:W-:-:S13]  /*0c70*/  ISETP.NE.AND.EX P0, PT, RZ, UR5, PT, P0 ;  /* 0x00000005ff007c0c */ /* 0x000fda000bf05300 */
[----:B------:R-:W-:Y:S05]  /*0c80*/  @!P0 BRA `(.L_x_7) ;  /* 0x00000000001c8947 */ /* 0x000fea0003800000 */
[----:B------:R-:W0:Y:S02]  /*0c90*/  LDC.64 R6, c[0x0][0x598] ;  /* 0x00016600ff067b82 */ /* 0x000e240000000a00 */
[----:B0-----:R-:W2:Y:S02]  /*0ca0*/  LDG.E.64 R6, desc[UR40][R6.64] ;  /* 0x0000002806067981 */ /* 0x001ea4000c1e1b00 */
[----:B--2---:R-:W-:-:S04]  /*0cb0*/  ISETP.NE.U32.AND P0, PT, R6, RZ, PT ;  /* 0x000000ff0600720c */ /* 0x004fc80003f05070 */
[----:B------:R-:W-:-:S13]  /*0cc0*/  ISETP.NE.AND.EX P0, PT, R7, RZ, PT, P0 ;  /* 0x000000ff0700720c */ /* 0x000fda0003f05300 */
[----:B------:R-:W-:Y:S05]  /*0cd0*/  @!P0 BRA `(.L_x_7) ;  /* 0x0000000000088947 */ /* 0x000fea0003800000 */
[----:B------:R0:W5:Y:S01]  /*0ce0*/  LD.E R19, desc[UR40][R6.64] ;  /* 0x0000002806137980 */ /* 0x000162000c101900 */
[----:B------:R-:W-:Y:S05]  /*0cf0*/  BRA `(.L_x_8) ;  /* 0x0000000000247947 */ /* 0x000fea0003800000 */
.L_x_7:
[----:B------:R-:W-:Y:S02]  /*0d00*/  ULDC.64 UR4, c[0x0][0x588] ;  /* 0x0001620000047ab9 */ /* 0x000fe40000000a00 */
[----:B------:R-:W-:-:S04]  /*0d10*/  ISETP.NE.U32.AND P0, PT, RZ, UR4, PT ;  /* 0x00000004ff007c0c */ /* 0x000fc8000bf05070 */
[----:B------:R-:W-:-:S13]  /*0d20*/  ISETP.NE.AND.EX P0, PT, RZ, UR5, PT, P0 ;  /* 0x00000005ff007c0c */ /* 0x000fda000bf05300 */
[----:B------:R-:W-:Y:S05]  /*0d30*/  @!P0 BRA `(.L_x_9) ;  /* 0x00000000000c8947 */ /* 0x000fea0003800000 */
[----:B------:R-:W0:Y:S02]  /*0d40*/  LDC.64 R6, c[0x0][0x588] ;  /* 0x00016200ff067b82 */ /* 0x000e240000000a00 */
[----:B0-----:R1:W5:Y:S01]  /*0d50*/  LDG.E R19, desc[UR40][R6.64] ;  /* 0x0000002806137981 */ /* 0x001362000c1e1900 */
[----:B------:R-:W-:Y:S05]  /*0d60*/  BRA `(.L_x_8) ;  /* 0x0000000000087947 */ /* 0x000fea0003800000 */
.L_x_9:
[----:B------:R-:W-:Y:S02]  /*0d70*/  ULDC UR4, c[0x0][0x580] ;  /* 0x0001600000047ab9 */ /* 0x000fe40000000800 */
[----:B------:R-:W-:-:S07]  /*0d80*/  IMAD.U32 R19, RZ, RZ, UR4 ;  /* 0x00000004ff137e24 */ /* 0x000fce000f8e00ff */
.L_x_8:
[----:B------:R-:W-:Y:S02]  /*0d90*/  ULDC.64 UR4, c[0x0][0x5a0] ;  /* 0x0001680000047ab9 */ /* 0x000fe40000000a00 */
[----:B------:R-:W-:-:S04]  /*0da0*/  ISETP.NE.U32.AND P0, PT, RZ, UR4, PT ;  /* 0x00000004ff007c0c */ /* 0x000fc8000bf05070 */
[----:B------:R-:W-:-:S13]  /*0db0*/  ISETP.NE.AND.EX P0, PT, RZ, UR5, PT, P0 ;  /* 0x00000005ff007c0c */ /* 0x000fda000bf05300 */
[----:B------:R-:W-:Y:S05]  /*0dc0*/  @!P0 BRA `(.L_x_10) ;  /* 0x00000000001c8947 */ /* 0x000fea0003800000 */
[----:B01----:R-:W0:Y:S02]  /*0dd0*/  LDC.64 R6, c[0x0][0x5a0] ;  /* 0x00016800ff067b82 */ /* 0x003e240000000a00 */
[----:B0-----:R-:W2:Y:S02]  /*0de0*/  LDG.E.64 R6, desc[UR40][R6.64] ;  /* 0x0000002806067981 */ /* 0x001ea4000c1e1b00 */
[----:B--2---:R-:W-:-:S04]  /*0df0*/  ISETP.NE.U32.AND P0, PT, R6, RZ, PT ;  /* 0x000000ff0600720c */ /* 0x004fc80003f05070 */
[----:B------:R-:W-:-:S13]  /*0e00*/  ISETP.NE.AND.EX P0, PT, R7, RZ, PT, P0 ;  /* 0x000000ff0700720c */ /* 0x000fda0003f05300 */
[----:B------:R-:W-:Y:S05]  /*0e10*/  @!P0 BRA `(.L_x_10) ;  /* 0x0000000000088947 */ /* 0x000fea0003800000 */
[----:B------:R0:W5:Y:S01]  /*0e20*/  LD.E R56, desc[UR40][R6.64] ;  /* 0x0000002806387980 */ /* 0x000162000c101900 */
[----:B------:R-:W-:Y:S05]  /*0e30*/  BRA `(.L_x_11) ;  /* 0x0000000000247947 */ /* 0x000fea0003800000 */
.L_x_10:
[----:B------:R-:W-:Y:S02]  /*0e40*/  ULDC.64 UR4, c[0x0][0x590] ;  /* 0x0001640000047ab9 */ /* 0x000fe40000000a00 */
[----:B------:R-:W-:-:S04]  /*0e50*/  ISETP.NE.U32.AND P0, PT, RZ, UR4, PT ;  /* 0x00000004ff007c0c */ /* 0x000fc8000bf05070 */
[----:B------:R-:W-:-:S13]  /*0e60*/  ISETP.NE.AND.EX P0, PT, RZ, UR5, PT, P0 ;  /* 0x00000005ff007c0c */ /* 0x000fda000bf05300 */
[----:B------:R-:W-:Y:S05]  /*0e70*/  @!P0 BRA `(.L_x_12) ;  /* 0x00000000000c8947 */ /* 0x000fea0003800000 */
[----:B------:R-:W2:Y:S02]  /*0e80*/  LDC.64 R56, c[0x0][0x590] ;  /* 0x00016400ff387b82 */ /* 0x000ea40000000a00 */
[----:B--2---:R2:W5:Y:S01]  /*0e90*/  LDG.E R56, desc[UR40][R56.64] ;  /* 0x0000002838387981 */ /* 0x004562000c1e1900 */
[----:B------:R-:W-:Y:S05]  /*0ea0*/  BRA `(.L_x_11) ;  /* 0x0000000000087947 */ /* 0x000fea0003800000 */
.L_x_12:
[----:B------:R-:W-:Y:S02]  /*0eb0*/  ULDC UR4, c[0x0][0x584] ;  /* 0x0001610000047ab9 */ /* 0x000fe40000000800 */
[----:B------:R-:W-:-:S07]  /*0ec0*/  IMAD.U32 R56, RZ, RZ, UR4 ;  /* 0x00000004ff387e24 */ /* 0x000fce000f8e00ff */
.L_x_11:
[----:B------:R-:W-:-:S13]  /*0ed0*/  LOP3.LUT P0, RZ, R0, 0xff, RZ, 0xc0, !PT ;  /* 0x000000ff00ff7812 */ /* 0x000fda000780c0ff */
[----:B------:R-:W-:Y:S05]  /*0ee0*/  @!P0 EXIT ;  /* 0x000000000000894d */ /* 0x000fea0003800000 */
[----:B------:R-:W3:Y:S01]  /*0ef0*/  LDC R59, c[0x0][0x658] ;  /* 0x00019600ff3b7b82 */ /* 0x000ee20000000800 */
[----:B------:R-:W-:Y:S01]  /*0f00*/  ULDC.64 UR6, c[0x0][0x288] ;  /* 0x0000a20000067ab9 */ /* 0x000fe20000000a00 */
[----:B------:R-:W-:Y:S01]  /*0f10*/  LOP3.LUT R14, R14, 0x1, RZ, 0xc0, !PT ;  /* 0x000000010e0e7812 */ /* 0x000fe200078ec0ff */
[----:B------:R-:W-:Y:S01]  /*0f20*/  UIADD3 UR4, UR7, 0xff, URZ ;  /* 0x000000ff07047890 */ /* 0x000fe2000fffe03f */
[----:B------:R-:W-:Y:S01]  /*0f30*/  SHF.R.U32.HI R0, RZ, 0x2, R4 ;  /* 0x00000002ff007819 */ /* 0x000fe20000011604 */
[----:B------:R-:W-:Y:S01]  /*0f40*/  IMAD.U32 R3, RZ, RZ, UR6 ;  /* 0x00000006ff037e24 */ /* 0x000fe2000f8e00ff */
[----:B------:R-:W-:Y:S01]  /*0f50*/  SHF.R.U32.HI R5, RZ, 0x1, R5 ;  /* 0x00000001ff057819 */ /* 0x000fe20000011605 */
[----:B------:R-:W-:Y:S01]  /*0f60*/  USHF.R.S32.HI UR5, URZ, 0x1f, UR4 ;  /* 0x0000001f3f057899 */ /* 0x000fe20008011404 */
[----:B01----:R-:W0:Y:S01]  /*0f70*/  LDC.64 R6, c[0x0][0x5c8] ;  /* 0x00017200ff067b82 */ /* 0x003e220000000a00 */
[----:B------:R-:W-:Y:S01]  /*0f80*/  LOP3.LUT R60, R4, 0x3, RZ, 0xc0, !PT ;  /* 0x00000003043c7812 */ /* 0x000fe200078ec0ff */
[----:B------:R-:W-:Y:S01]  /*0f90*/  IMAD.SHL.U32 R9, R14, 0x40, RZ ;  /* 0x000000400e097824 */ /* 0x000fe200078e00ff */
[----:B------:R-:W-:Y:S01]  /*0fa0*/  LOP3.LUT R0, R0, 0x7, RZ, 0xc0, !PT ;  /* 0x0000000700007812 */ /* 0x000fe200078ec0ff */
[----:B------:R-:W-:Y:S01]  /*0fb0*/  ULEA.HI UR5, UR5, UR4, URZ, 0x8 ;  /* 0x0000000405057291 */ /* 0x000fe2000f8f403f */
[----:B------:R-:W-:Y:S01]  /*0fc0*/  LOP3.LUT R5, R5, 0x30, RZ, 0xc0, !PT ;  /* 0x0000003005057812 */ /* 0x000fe200078ec0ff */
[----:B------:R-:W-:Y:S01]  /*0fd0*/  IMAD R60, R60, -0x2, R3 ;  /* 0xfffffffe3c3c7824 */ /* 0x000fe200078e0203 */
[--C-:B------:R-:W-:Y:S01]  /*0fe0*/  LOP3.LUT R22, R9, 0x40, R0.reuse, 0xe2, !PT ;  /* 0x0000004009167812 */ /* 0x100fe200078ee200 */
[----:B------:R-:W1:Y:S01]  /*0ff0*/  LDC R63, c[0x0][0x600] ;  /* 0x00018000ff3f7b82 */ /* 0x000e620000000800 */
[----:B------:R-:W-:Y:S01]  /*1000*/  IADD3 R3, RZ, -R5, -R0 ;  /* 0x80000005ff037210 */ /* 0x000fe20007ffe800 */
[----:B------:R-:W-:Y:S01]  /*1010*/  IMAD.MOV.U32 R0, RZ, RZ, -0x1 ;  /* 0xffffffffff007424 */ /* 0x000fe200078e00ff */
[----:B------:R-:W-:Y:S01]  /*1020*/  USHF.R.S32.HI UR43, URZ, 0x8, UR5 ;  /* 0x000000083f2b7899 */ /* 0x000fe20008011405 */
[----:B------:R-:W-:Y:S01]  /*1030*/  IMAD.MOV.U32 R8, RZ, RZ, 0x1 ;  /* 0x00000001ff087424 */ /* 0x000fe200078e00ff */
[----:B------:R-:W-:Y:S01]  /*1040*/  LOP3.LUT R62, R4, 0x80, RZ, 0xc0, !PT ;  /* 0x00000080043e7812 */ /* 0x000fe200078ec0ff */
[----:B------:R-:W-:Y:S01]  /*1050*/  IMAD R3, R14, -0x40, R3 ;  /* 0xffffffc00e037824 */ /* 0x000fe200078e0203 */
[----:B------:R-:W-:Y:S01]  /*1060*/  UISETP.LT.AND UP0, UPT, UR43, 0x1, UPT ;  /* 0x000000012b00788c */ /* 0x000fe2000bf01270 */
[----:B---3--:R-:W-:Y:S01]  /*1070*/  SHF.L.U32 R0, R0, R59, RZ ;  /* 0x0000003b00007219 */ /* 0x008fe200000006ff */
[----:B------:R-:W-:Y:S01]  /*1080*/  ULDC UR4, c[0x0][0x284] ;  /* 0x0000a10000047ab9 */ /* 0x000fe20000000800 */
[----:B------:R-:W-:Y:S01]  /*1090*/  LOP3.LUT R22, R22, R5, RZ, 0xfc, !PT ;  /* 0x0000000516167212 */ /* 0x000fe200078efcff */
[----:B------:R-:W-:Y:S01]  /*10a0*/  USEL UR44, UR43, 0x1, UP0 ;  /* 0x000000012b2c7887 */ /* 0x000fe20008000000 */
[----:B------:R-:W-:Y:S01]  /*10b0*/  SHF.L.U32 R59, R8, R59, RZ ;  /* 0x0000003b083b7219 */ /* 0x000fe200000006ff */
[----:B------:R-:W-:Y:S01]  /*10c0*/  IMAD.SHL.U32 R61, R4, 0x2, RZ ;  /* 0x00000002043d7824 */ /* 0x000fe200078e00ff */
[----:B------:R-:W-:Y:S01]  /*10d0*/  LOP3.LUT R66, R18, 0x1, RZ, 0xfc, !PT ;  /* 0x0000000112427812 */ /* 0x000fe200078efcff */
[----:B------:R-:W-:Y:S01]  /*10e0*/  VIADD R65, R3, UR4 ;  /* 0x0000000403417c36 */ /* 0x000fe20008000000 */
[C---:B0-----:R-:W-:Y:S01]  /*10f0*/  SHF.L.U64.HI R58, R6.reuse, 0x3, R7 ;  /* 0x00000003063a7819 */ /* 0x041fe20000010207 */
[----:B--2---:R-:W-:Y:S01]  /*1100*/  IMAD.SHL.U32 R57, R6, 0x8, RZ ;  /* 0x0000000806397824 */ /* 0x004fe200078e00ff */
[----:B------:R-:W-:Y:S01]  /*1110*/  SHF.R.U32.HI R62, RZ, 0x7, R62 ;  /* 0x00000007ff3e7819 */ /* 0x000fe2000001163e */
[----:B------:R-:W-:Y:S01]  /*1120*/  IMAD.MOV.U32 R23, RZ, RZ, RZ ;  /* 0x000000ffff177224 */ /* 0x000fe200078e00ff */
[----:B------:R-:W-:Y:S01]  /*1130*/  LOP3.LUT R64, RZ, R0, RZ, 0x33, !PT ;  /* 0x00000000ff407212 */ /* 0x000fe200078e33ff */
[----:B------:R-:W-:Y:S01]  /*1140*/  UIADD3 UR44, UR43, -UR44, URZ ;  /* 0x8000002c2b2c7290 */ /* 0x000fe2000fffe03f */
[----:B------:R-:W-:Y:S01]  /*1150*/  UMOV UR36, URZ ;  /* 0x0000003f00247c82 */ /* 0x000fe20008000000 */
[----:B-1----:R-:W-:Y:S01]  /*1160*/  VIADD R63, R63, 0xffffffff ;  /* 0xffffffff3f3f7836 */ /* 0x002fe20000000000 */
[----:B------:R-:W-:-:S09]  /*1170*/  UMOV UR42, URZ ;  /* 0x0000003f002a7c82 */ /* 0x000fd20008000000 */
.L_x_94:
[----:B0-----:R-:W0:Y:S01]  /*1180*/  SHFL.IDX PT, R0, R62, RZ, 0x1f ;  /* 0x00001fff3e007589 */ /* 0x001e2200000e0000 */
[----:B-1----:R-:W1:Y:S01]  /*1190*/  S2UR UR7, SR_CgaCtaId ;  /* 0x00000000000779c3 */ /* 0x002e620000008800 */
[----:B------:R-:W-:Y:S01]  /*11a0*/  UMOV UR6, 0x400 ;  /* 0x0000040000067882 */ /* 0x000fe20000000000 */
[----:B0-----:R-:W-:Y:S01]  /*11b0*/  R2UR UR4, R0 ;  /* 0x00000000000472ca */ /* 0x001fe200000e0000 */
[----:B-1----:R-:W-:-:S12]  /*11c0*/  ULEA UR46, UR7, UR6, 0x18 ;  /* 0x00000006072e7291 */ /* 0x002fd8000f8ec03f */
[----:B------:R-:W-:-:S04]  /*11d0*/  ULEA.HI UR5, UR4, UR4, URZ, 0x1 ;  /* 0x0000000404057291 */ /* 0x000fc8000f8f083f */
[----:B------:R-:W-:-:S04]  /*11e0*/  ULOP3.LUT UR5, UR5, 0x7fffe, URZ, 0xc0, !UPT ;  /* 0x0007fffe05057892 */ /* 0x000fc8000f8ec03f */
[----:B------:R-:W-:-:S03]  /*11f0*/  UIADD3 UR5, UR4, -UR5, URZ ;  /* 0x8000000504057290 */ /* 0x000fc6000fffe03f */
[----:B------:R-:W-:Y:S01]  /*1200*/  ULDC UR4, c[0x0][0x28c] ;  /* 0x0000a30000047ab9 */ /* 0x000fe20000000800 */
[----:B------:R-:W-:Y:S01]  /*1210*/  ULEA UR5, UR5, UR46, 0xd ;  /* 0x0000002e05057291 */ /* 0x000fe2000f8e683f */
[----:B------:R-:W-:-:S03]  /*1220*/  ISETP.LT.AND P0, PT, RZ, UR4, PT ;  /* 0x00000004ff007c0c */ /* 0x000fc6000bf01270 */
[----:B------:R-:W-:-:S04]  /*1230*/  UIADD3 UR5, UR5, 0x100, URZ ;  /* 0x0000010005057890 */ /* 0x000fc8000fffe03f */
[----:B------:R-:W-:-:S04]  /*1240*/  USHF.R.U32.HI UR5, URZ, 0x4, UR5 ;  /* 0x000000043f057899 */ /* 0x000fc80008011605 */
[----:B------:R-:W-:-:S04]  /*1250*/  ULOP3.LUT UR5, UR5, 0x3fff, URZ, 0xc0, !UPT ;  /* 0x00003fff05057892 */ /* 0x000fc8000f8ec03f */
[----:B------:R-:W-:Y:S01]  /*1260*/  ULOP3.LUT UR45, UR5, 0x10000, URZ, 0xfc, !UPT ;  /* 0x00010000052d7892 */ /* 0x000fe2000f8efc3f */
[----:B--2345:R-:W-:Y:S11]  /*1270*/  @P0 BRA `(.L_x_13) ;  /* 0x0000000000400947 */ /* 0x03cff60003800000 */
[----:B------:R-:W-:Y:S01]  /*1280*/  MOV R0, 0x0 ;  /* 0x0000000000007802 */ /* 0x000fe20000000f00 */
[----:B------:R-:W-:Y:S01]  /*1290*/  ULDC.64 UR4, c[0x4][0x68] ;  /* 0x01001a0000047ab9 */ /* 0x000fe20000000a00 */
[----:B------:R-:W-:Y:S01]  /*12a0*/  ULDC.64 UR6, c[0x4][0x8] ;  /* 0x0100020000067ab9 */ /* 0x000fe20000000a00 */
[----:B------:R-:W-:Y:S01]  /*12b0*/  IMAD.U32 R4, RZ, RZ, UR4 ;  /* 0x00000004ff047e24 */ /* 0x000fe2000f8e00ff */
[----:B------:R0:W1:Y:S01]  /*12c0*/  LDC.64 R14, c[0x4][R0] ;  /* 0x01000000000e7b82 */ /* 0x0000620000000a00 */
[----:B------:R-:W-:Y:S01]  /*12d0*/  IMAD.U32 R5, RZ, RZ, UR5 ;  /* 0x00000005ff057e24 */ /* 0x000fe2000f8e00ff */
[----:B------:R-:W-:Y:S01]  /*12e0*/  ULDC.64 UR4, c[0x4][0x70] ;  /* 0x01001c0000047ab9 */ /* 0x000fe20000000a00 */
[----:B------:R-:W-:Y:S02]  /*12f0*/  IMAD.U32 R10, RZ, RZ, UR6 ;  /* 0x00000006ff0a7e24 */ /* 0x000fe4000f8e00ff */
[----:B------:R-:W-:Y:S02]  /*1300*/  IMAD.U32 R6, RZ, RZ, UR4 ;  /* 0x00000004ff067e24 */ /* 0x000fe4000f8e00ff */
[----:B------:R-:W-:-:S02]  /*1310*/  IMAD.U32 R7, RZ, RZ, UR5 ;  /* 0x00000005ff077e24 */ /* 0x000fc4000f8e00ff */
[----:B------:R-:W-:Y:S02]  /*1320*/  IMAD.U32 R11, RZ, RZ, UR7 ;  /* 0x00000007ff0b7e24 */ /* 0x000fe4000f8e00ff */
[----:B------:R-:W-:Y:S02]  /*1330*/  IMAD.MOV.U32 R8, RZ, RZ, 0x1e1 ;  /* 0x000001e1ff087424 */ /* 0x000fe400078e00ff */
[----:B------:R-:W-:Y:S02]  /*1340*/  IMAD.MOV.U32 R12, RZ, RZ, 0x1 ;  /* 0x00000001ff0c7424 */ /* 0x000fe400078e00ff */
[----:B0-----:R-:W-:-:S07]  /*1350*/  IMAD.MOV.U32 R13, RZ, RZ, RZ ;  /* 0x000000ffff0d7224 */ /* 0x001fce00078e00ff */
[----:B------:R-:W-:-:S07]  /*1360*/  LEPC R20, `(.L_x_13) ;  /* 0x000000001014794e */ /* 0x000fce0000000000 */
[----:B-1---5:R-:W-:Y:S05]  /*1370*/  CALL.ABS.NOINC R14 ;  /* 0x000000000e007343 */ /* 0x022fea0003c00000 */
.L_x_13:
[----:B------:R-:W-:-:S13]  /*1380*/  ISETP.NE.AND P0, PT, R66, 0x3, PT ;  /* 0x000000034200780c */ /* 0x000fda0003f05270 */
[----:B------:R-:W-:Y:S05]  /*1390*/  @!P0 BRA `(.L_x_14) ;  /* 0x0000000000048947 */ /* 0x000fea0003800000 */
[----:B------:R-:W-:Y:S01]  /*13a0*/  BPT.TRAP 0x1 ;  /* 0x000000040000795c */ /* 0x000fe20000300000 */
.L_x_14:
[----:B------:R-:W-:Y:S02]  /*13b0*/  IMAD.U32 R3, RZ, RZ, UR42 ;  /* 0x0000002aff037e24 */ /* 0x000fe4000f8e00ff */
[----:B------:R-:W-:-:S03]  /*13c0*/  IMAD.U32 R0, RZ, RZ, UR36 ;  /* 0x00000024ff007e24 */ /* 0x000fc6000f8e00ff */
[----:B------:R-:W-:Y:S02]  /*13d0*/  LEA R3, R3, UR46, 0x3 ;  /* 0x0000002e03037c11 */ /* 0x000fe4000f8e18ff */
[----:B------:R-:W-:-:S04]  /*13e0*/  SHF.L.U32 R0, R0, 0x1f, RZ ;  /* 0x0000001f00007819 */ /* 0x000fc800000006ff */
[----:B------:R0:W1:Y:S01]  /*13f0*/  SYNCS.PHASECHK.TRANS64.TRYWAIT P1, [R3+URZ], R0 ;  /* 0x00000000030075a7 */ /* 0x000062000802017f */
[----:B------:R-:W-:Y:S05]  /*1400*/  @!P0 BRA `(.L_x_15) ;  /* 0x0000000000048947 */ /* 0x000fea0003800000 */
[----:B------:R-:W-:Y:S01]  /*1410*/  BPT.TRAP 0x1 ;  /* 0x000000040000795c */ /* 0x000fe20000300000 */
.L_x_15:
[----:B------:R-:W-:-:S05]  /*1420*/  IMAD.U32 R4, RZ, RZ, UR44 ;  /* 0x0000002cff047e24 */ /* 0x000fca000f8e00ff */
[----:B------:R-:W-:Y:S01]  /*1430*/  ISETP.GE.AND P2, PT, R4, 0x1, PT ;  /* 0x000000010400780c */ /* 0x000fe20003f46270 */
[----:B-1----:R-:W-:-:S12]  /*1440*/  @P1 BRA `(.L_x_16) ;  /* 0x0000000000081947 */ /* 0x002fd80003800000 */
[----:B------:R-:W1:Y:S02]  /*1450*/  SYNCS.PHASECHK.TRANS64.TRYWAIT P1, [R3+URZ], R0 ;  /* 0x00000000030075a7 */ /* 0x000e64000802017f */
[----:B-1----:R-:W-:Y:S05]  /*1460*/  @!P1 BRA `(.L_x_17) ;  /* 0x0000005000f09947 */ /* 0x002fea0003800000 */
.L_x_16:
[----:B------:R-:W-:Y:S05]  /*1470*/  WARPSYNC.ALL ;  /* 0x0000000000007948 */ /* 0x000fea0003800000 */
[----:B------:R-:W-:Y:S01]  /*1480*/  UIADD3 UR4, UR46, 0x20100, URZ ;  /* 0x000201002e047890 */ /* 0x000fe2000fffe03f */
[----:B------:R-:W-:Y:S01]  /*1490*/  WARPGROUP.ARRIVE ;  /* 0x00000000000079c5 */ /* 0x000fe20000000000 */
[----:B------:R-:W-:Y:S02]  /*14a0*/  ULEA UR6, UR42, UR45, 0xc ;  /* 0x0000002d2a067291 */ /* 0x000fe4000f8e603f */
[----:B------:R-:W-:Y:S01]  /*14b0*/  USHF.R.U32.HI UR4, URZ, 0x4, UR4 ;  /* 0x000000043f047899 */ /* 0x000fe20008011604 */
[----:B------:R-:W-:Y:S01]  /*14c0*/  UMOV UR13, 0x40000040 ;  /* 0x40000040000d7882 */ /* 0x000fe20000000000 */
[----:B------:R-:W-:-:S02]  /*14d0*/  UMOV UR15, 0x40000040 ;  /* 0x40000040000f7882 */ /* 0x000fc40000000000 */
[----:B------:R-:W-:Y:S01]  /*14e0*/  ULOP3.LUT UR4, UR4, 0x3fff, URZ, 0xc0, !UPT ;  /* 0x00003fff04047892 */ /* 0x000fe2000f8ec03f */
[----:B------:R-:W-:Y:S01]  /*14f0*/  UMOV UR12, UR6 ;  /* 0x00000006000c7c82 */ /* 0x000fe20008000000 */
[----:B------:R-:W-:Y:S02]  /*1500*/  UMOV UR5, 0x40000040 ;  /* 0x4000004000057882 */ /* 0x000fe40000000000 */
[----:B------:R-:W-:Y:S01]  /*1510*/  ULOP3.LUT UR8, UR4, 0x10000, URZ, 0xfc, !UPT ;  /* 0x0001000004087892 */ /* 0x000fe2000f8efc3f */
[----:B------:R-:W-:-:S03]  /*1520*/  UMOV UR7, 0x40000040 ;  /* 0x4000004000077882 */ /* 0x000fc60000000000 */
[----:B------:R-:W-:-:S04]  /*1530*/  ULEA UR4, UR42, UR8, 0xb ;  /* 0x000000082a047291 */ /* 0x000fc8000f8e583f */
[----:B------:R-:W-:-:S03]  /*1540*/  UIADD3 UR9, UR4, 0x606, URZ ;  /* 0x0000060604097890 */ /* 0x000fc6000fffe03f */
[----:B------:R-:W-:Y:S02]  /*1550*/  UMOV UR14, UR4 ;  /* 0x00000004000e7c82 */ /* 0x000fe40008000000 */
[----:B------:R-:W-:Y:S01]  /*1560*/  HGMMA.64x64x16.F32 R24, gdesc[UR12], RZ, !UPT, gsb0 ;  /* 0x00e000000c1879f0 */ /* 0x000fe2000c0008ff */
[----:B------:R-:W-:Y:S02]  /*1570*/  UIADD3 UR12, UR6, 0x2, URZ ;  /* 0x00000002060c7890 */ /* 0x000fe4000fffe03f */
[----:B------:R-:W-:Y:S01]  /*1580*/  UIADD3 UR14, UR4, 0x2, URZ ;  /* 0x00000002040e7890 */ /* 0x000fe2000fffe03f */
[----:B------:R-:W-:Y:S01]  /*1590*/  UMOV UR13, 0x40000040 ;  /* 0x40000040000d7882 */ /* 0x000fe20000000000 */
[----:B------:R-:W-:Y:S01]  /*15a0*/  UMOV UR15, 0x40000040 ;  /* 0x40000040000f7882 */ /* 0x000fe20000000000 */
[----:B------:R-:W-:Y:S02]  /*15b0*/  WARPGROUP.DEPBAR.LE gsb0, 0x0 ;  /* 0x00008000000079c5 */ /* 0x000fe40000010000 */
[----:B------:R-:W-:-:S06]  /*15c0*/  WARPGROUP.ARRIVE ;  /* 0x00000000000079c5 */ /* 0x000fcc0000000000 */
[----:B------:R-:W-:Y:S01]  /*15d0*/  HGMMA.64x64x16.F32 R24, gdesc[UR12], R24, gsb0 ;  /* 0x00e000000c1879f0 */ /* 0x000fe20008000818 */
        /* <DEDUP_REMOVED lines=88> */
[----:B------:R-:W-:-:S07]  /*1b60*/  UIADD3 UR6, UR6, 0xc06, URZ ;  /* 0x00000c0606067890 */ /* 0x000fce000fffe03f */
[----:B------:R-:W-:Y:S01]  /*1b70*/  UMOV UR4, UR6 ;  /* 0x0000000600047c82 */ /* 0x000fe20008000000 */
[----:B------:R-:W-:Y:S01]  /*1b80*/  UMOV UR6, UR9 ;  /* 0x0000000900067c82 */ /* 0x000fe20008000000 */
[----:B------:R-:W-:Y:S02]  /*1b90*/  WARPGROUP.DEPBAR.LE gsb0, 0x0 ;  /* 0x00008000000079c5 */ /* 0x000fe40000010000 */
[----:B------:R-:W-:-:S06]  /*1ba0*/  WARPGROUP.ARRIVE ;  /* 0x00000000000079c5 */ /* 0x000fcc0000000000 */
[----:B------:R-:W-:Y:S03]  /*1bb0*/  HGMMA.64x64x16.F32 R24, gdesc[UR12], R24, gsb0 ;  /* 0x00e000000c1879f0 */ /* 0x000fe60008000818 */
[----:B------:R-:W-:Y:S02]  /*1bc0*/  WARPGROUP.DEPBAR.LE gsb0, 0x0 ;  /* 0x00008000000079c5 */ /* 0x000fe40000010000 */
[----:B------:R-:W-:-:S06]  /*1bd0*/  WARPGROUP.ARRIVE ;  /* 0x00000000000079c5 */ /* 0x000fcc0000000000 */
[----:B------:R-:W-:Y:S03]  /*1be0*/  HGMMA.64x64x16.F32 R24, gdesc[UR4], R24, gsb0 ;  /* 0x00e00000041879f0 */ /* 0x000fe60008000818 */
[----:B------:R-:W-:Y:S02]  /*1bf0*/  WARPGROUP.DEPBAR.LE gsb0, 0x0 ;  /* 0x00008000000079c5 */ /* 0x000fe40000010000 */
[----:B------:R-:W-:Y:S05]  /*1c00*/  @!P2 BRA `(.L_x_18) ;  /* 0x00000008006ca947 */ /* 0x000fea0003800000 */
[----:B------:R-:W-:Y:S01]  /*1c10*/  UIADD3 UR13, UR42, 0x1, URZ ;  /* 0x000000012a0d7890 */ /* 0x000fe2000fffe03f */
[----:B01----:R-:W-:Y:S01]  /*1c20*/  IMAD.U32 R0, RZ, RZ, UR44 ;  /* 0x0000002cff007e24 */ /* 0x003fe2000f8e00ff */
[----:B------:R-:W-:Y:S02]  /*1c30*/  UMOV UR9, UR42 ;  /* 0x0000002a00097c82 */ /* 0x000fe40008000000 */
[----:B------:R-:W-:-:S04]  /*1c40*/  UISETP.NE.AND UP0, UPT, UR13, 0x2, UPT ;  /* 0x000000020d00788c */ /* 0x000fc8000bf05270 */
[----:B------:R-:W-:Y:S02]  /*1c50*/  USEL UR4, URZ, 0x1, UP0 ;  /* 0x000000013f047887 */ /* 0x000fe40008000000 */
[----:B------:R-:W-:Y:S02]  /*1c60*/  USEL UR13, UR13, URZ, UP0 ;  /* 0x0000003f0d0d7287 */ /* 0x000fe40008000000 */
[----:B------:R-:W-:-:S06]  /*1c70*/  ULOP3.LUT UR4, UR36, UR4, URZ, 0x3c, !UPT ;  /* 0x0000000424047292 */ /* 0x000fcc000f8e3c3f */
[----:B------:R-:W-:-:S07]  /*1c80*/  IMAD.U32 R5, RZ, RZ, UR4 ;  /* 0x00000004ff057e24 */ /* 0x000fce000f8e00ff */
.L_x_25:
[----:B01----:R-:W-:Y:S05]  /*1c90*/  @!P0 BRA `(.L_x_19) ;  /* 0x0000000000048947 */ /* 0x003fea0003800000 */
[----:B------:R-:W-:Y:S01]  /*1ca0*/  BPT.TRAP 0x1 ;  /* 0x000000040000795c */ /* 0x000fe20000300000 */
.L_x_19:
[----:B------:R-:W0:Y:S01]  /*1cb0*/  S2UR UR4, SR_CgaCtaId ;  /* 0x00000000000479c3 */ /* 0x000e220000008800 */
[----:B------:R-:W-:Y:S01]  /*1cc0*/  UMOV UR10, 0x400 ;  /* 0x00000400000a7882 */ /* 0x000fe20000000000 */
[----:B------:R-:W-:Y:S01]  /*1cd0*/  SHF.L.U32 R3, R5, 0x1f, RZ ;  /* 0x0000001f05037819 */ /* 0x000fe200000006ff */
[----:B0-----:R-:W-:-:S04]  /*1ce0*/  ULEA UR10, UR4, UR10, 0x18 ;  /* 0x0000000a040a7291 */ /* 0x001fc8000f8ec03f */
[----:B------:R-:W-:-:S09]  /*1cf0*/  ULEA UR4, UR13, UR10, 0x3 ;  /* 0x0000000a0d047291 */ /* 0x000fd2000f8e183f */
[----:B------:R0:W1:Y:S01]  /*1d00*/  SYNCS.PHASECHK.TRANS64.TRYWAIT P1, [UR4], R3 ;  /* 0x00000003ff0075a7 */ /* 0x0000620008020144 */
[----:B------:R-:W-:Y:S05]  /*1d10*/  @!P0 BRA `(.L_x_20) ;  /* 0x0000000000048947 */ /* 0x000fea0003800000 */
[----:B------:R-:W-:Y:S01]  /*1d20*/  BPT.TRAP 0x1 ;  /* 0x000000040000795c */ /* 0x000fe20000300000 */
.L_x_20:
[----:B-1----:R-:W-:Y:S05]  /*1d30*/  @P1 BRA `(.L_x_21) ;  /* 0x0000000000081947 */ /* 0x002fea0003800000 */
[----:B------:R-:W1:Y:S02]  /*1d40*/  SYNCS.PHASECHK.TRANS64.TRYWAIT P1, [UR4], R3 ;  /* 0x00000003ff0075a7 */ /* 0x000e640008020144 */
[----:B-1----:R-:W-:Y:S05]  /*1d50*/  @!P1 BRA `(.L_x_22) ;  /* 0x0000004800c89947 */ /* 0x002fea0003800000 */
.L_x_21:
[----:B------:R-:W-:Y:S01]  /*1d60*/  ULEA UR12, UR13, UR8, 0xb ;  /* 0x000000080d0c7291 */ /* 0x000fe2000f8e583f */
[----:B------:R-:W-:Y:S01]  /*1d70*/  WARPGROUP.ARRIVE ;  /* 0x00000000000079c5 */ /* 0x000fe20000000000 */
[----:B------:R-:W-:Y:S01]  /*1d80*/  ULEA UR11, UR13, UR45, 0xc ;  /* 0x0000002d0d0b7291 */ /* 0x000fe2000f8e603f */
[----:B------:R-:W-:Y:S01]  /*1d90*/  UMOV UR7, 0x40000040 ;  /* 0x4000004000077882 */ /* 0x000fe20000000000 */
[----:B------:R-:W-:-:S03]  /*1da0*/  UMOV UR5, 0x40000040 ;  /* 0x4000004000057882 */ /* 0x000fc60000000000 */
[----:B------:R-:W-:Y:S02]  /*1db0*/  UMOV UR6, UR12 ;  /* 0x0000000c00067c82 */ /* 0x000fe40008000000 */
[----:B------:R-:W-:Y:S02]  /*1dc0*/  UMOV UR4, UR11 ;  /* 0x0000000b00047c82 */ /* 0x000fe40008000000 */
[----:B------:R-:W-:Y:S01]  /*1dd0*/  HGMMA.64x64x16.F32 R24, gdesc[UR4], R24, gsb0 ;  /* 0x00e00000041879f0 */ /* 0x000fe20008000818 */
[----:B------:R-:W-:Y:S02]  /*1de0*/  UIADD3 UR6, UR12, 0x2, URZ ;  /* 0x000000020c067890 */ /* 0x000fe4000fffe03f */
[----:B------:R-:W-:Y:S01]  /*1df0*/  UIADD3 UR4, UR11, 0x2, URZ ;  /* 0x000000020b047890 */ /* 0x000fe2000fffe03f */
[----:B------:R-:W-:Y:S01]  /*1e00*/  UMOV UR7, 0x40000040 ;  /* 0x4000004000077882 */ /* 0x000fe20000000000 */
[----:B------:R-:W-:Y:S01]  /*1e10*/  UMOV UR5, 0x40000040 ;  /* 0x4000004000057882 */ /* 0x000fe20000000000 */
[----:B------:R-:W-:-:S02]  /*1e20*/  WARPGROUP.DEPBAR.LE gsb0, 0x0 ;  /* 0x00008000000079c5 */ /* 0x000fc40000010000 */
        /* <DEDUP_REMOVED lines=99> */
[----:B------:R-:W-:Y:S03]  /*2460*/  HGMMA.64x64x16.F32 R24, gdesc[UR4], R24, gsb0 ;  /* 0x00e00000041879f0 */ /* 0x000fe60008000818 */
[----:B------:R-:W-:Y:S02]  /*2470*/  WARPGROUP.DEPBAR.LE gsb0, 0x0 ;  /* 0x00008000000079c5 */ /* 0x000fe40000010000 */
[----:B------:R-:W-:Y:S05]  /*2480*/  @!P0 BRA `(.L_x_23) ;  /* 0x0000000000048947 */ /* 0x000fea0003800000 */
[----:B------:R-:W-:Y:S01]  /*2490*/  BPT.TRAP 0x1 ;  /* 0x000000040000795c */ /* 0x000fe20000300000 */
.L_x_23:
[----:B------:R-:W-:Y:S01]  /*24a0*/  ULEA UR10, UR9, UR10, 0x3 ;  /* 0x0000000a090a7291 */ /* 0x000fe2000f8e183f */
[----:B------:R-:W-:-:S03]  /*24b0*/  ISETP.GT.U32.AND P1, PT, R18, 0x1, PT ;  /* 0x000000011200780c */ /* 0x000fc60003f24070 */
[----:B------:R-:W-:-:S04]  /*24c0*/  UIADD3 UR10, UR10, 0x10, URZ ;  /* 0x000000100a0a7890 */ /* 0x000fc8000fffe03f */
[----:B------:R-:W-:-:S09]  /*24d0*/  UPRMT UR10, URZ, 0x654, UR10 ;  /* 0x000006543f0a7896 */ /* 0x000fd2000800000a */
[----:B------:R-:W-:Y:S01]  /*24e0*/  SYNCS.ARRIVE.TRANS64.RED.A1T0 RZ, [UR10], RZ ;  /* 0x000000ffffff79a7 */ /* 0x000fe2000810040a */
[----:B------:R-:W-:Y:S05]  /*24f0*/  @P1 BRA `(.L_x_24) ;  /* 0x0000000000041947 */ /* 0x000fea0003800000 */
[----:B------:R-:W-:Y:S01]  /*2500*/  BPT.TRAP 0x1 ;  /* 0x000000040000795c */ /* 0x000fe20000300000 */
.L_x_24:
[----:B------:R-:W-:Y:S01]  /*2510*/  UIADD3 UR13, UR13, 0x1, URZ ;  /* 0x000000010d0d7890 */ /* 0x000fe2000fffe03f */
[C---:B------:R-:W-:Y:S01]  /*2520*/  ISETP.GT.AND P1, PT, R0.reuse, 0x1, PT ;  /* 0x000000010000780c */ /* 0x040fe20003f24270 */
[----:B------:R-:W-:Y:S01]  /*2530*/  UIADD3 UR9, UR9, 0x1, URZ ;  /* 0x0000000109097890 */ /* 0x000fe2000fffe03f */
[----:B------:R-:W-:Y:S01]  /*2540*/  VIADD R0, R0, 0xffffffff ;  /* 0xffffffff00007836 */ /* 0x000fe20000000000 */
[----:B------:R-:W-:Y:S02]  /*2550*/  UISETP.NE.AND UP0, UPT, UR13, 0x2, UPT ;  /* 0x000000020d00788c */ /* 0x000fe4000bf05270 */
[----:B------:R-:W-:Y:S02]  /*2560*/  UISETP.NE.AND UP1, UPT, UR9, 0x2, UPT ;  /* 0x000000020900788c */ /* 0x000fe4000bf25270 */
[----:B------:R-:W-:Y:S02]  /*2570*/  USEL UR4, URZ, 0x1, UP0 ;  /* 0x000000013f047887 */ /* 0x000fe40008000000 */
[----:B------:R-:W-:-:S02]  /*2580*/  USEL UR13, UR13, URZ, UP0 ;  /* 0x0000003f0d0d7287 */ /* 0x000fc40008000000 */
[----:B------:R-:W-:Y:S02]  /*2590*/  USEL UR9, UR9, URZ, UP1 ;  /* 0x0000003f09097287 */ /* 0x000fe40008800000 */
[----:B------:R-:W-:Y:S01]  /*25a0*/  LOP3.LUT R5, R5, UR4, RZ, 0x3c, !PT ;  /* 0x0000000405057c12 */ /* 0x000fe2000f8e3cff */
[----:B------:R-:W-:Y:S09]  /*25b0*/  @P1 BRA `(.L_x_25) ;  /* 0xfffffff400b41947 */ /* 0x000ff2000383ffff */
.L_x_18:
[----:B01----:R-:W0:Y:S02]  /*25c0*/  LDC R0, c[0x0][0x28c] ;  /* 0x0000a300ff007b82 */ /* 0x003e240000000800 */
[----:B0-----:R-:W-:-:S13]  /*25d0*/  ISETP.GE.AND P1, PT, R0, 0x1, PT ;  /* 0x000000010000780c */ /* 0x001fda0003f26270 */
[----:B------:R-:W-:Y:S05]  /*25e0*/  @!P1 BRA `(.L_x_26) ;  /* 0x0000000000389947 */ /* 0x000fea0003800000 */
[----:B------:R-:W-:Y:S05]  /*25f0*/  @!P0 BRA `(.L_x_27) ;  /* 0x0000000000048947 */ /* 0x000fea0003800000 */
[----:B------:R-:W-:Y:S01]  /*2600*/  BPT.TRAP 0x1 ;  /* 0x000000040000795c */ /* 0x000fe20000300000 */
.L_x_27:
[----:B------:R-:W0:Y:S01]  /*2610*/  S2UR UR6, SR_CgaCtaId ;  /* 0x00000000000679c3 */ /* 0x000e220000008800 */
[----:B------:R-:W-:Y:S01]  /*2620*/  UIADD3 UR4, UR44, UR42, URZ ;  /* 0x0000002a2c047290 */ /* 0x000fe2000fffe03f */
[----:B------:R-:W-:Y:S01]  /*2630*/  ISETP.GT.U32.AND P0, PT, R18, 0x1, PT ;  /* 0x000000011200780c */ /* 0x000fe20003f04070 */
[----:B------:R-:W-:Y:S02]  /*2640*/  UMOV UR5, 0x400 ;  /* 0x0000040000057882 */ /* 0x000fe40000000000 */
[----:B------:R-:W-:-:S04]  /*2650*/  USHF.L.U32 UR4, UR4, 0x3, URZ ;  /* 0x0000000304047899 */ /* 0x000fc8000800063f */
[----:B------:R-:W-:Y:S02]  /*2660*/  ULOP3.LUT UR4, UR4, 0x8, URZ, 0xc0, !UPT ;  /* 0x0000000804047892 */ /* 0x000fe4000f8ec03f */
[----:B0-----:R-:W-:-:S04]  /*2670*/  ULEA UR5, UR6, UR5, 0x18 ;  /* 0x0000000506057291 */ /* 0x001fc8000f8ec03f */
[----:B------:R-:W-:-:S04]  /*2680*/  UIADD3 UR4, UR5, 0x10, UR4 ;  /* 0x0000001005047890 */ /* 0x000fc8000fffe004 */
[----:B------:R-:W-:-:S09]  /*2690*/  UPRMT UR4, URZ, 0x654, UR4 ;  /* 0x000006543f047896 */ /* 0x000fd20008000004 */
[----:B------:R-:W-:Y:S01]  /*26a0*/  SYNCS.ARRIVE.TRANS64.RED.A1T0 RZ, [UR4], RZ ;  /* 0x000000ffffff79a7 */ /* 0x000fe20008100404 */
[----:B------:R-:W-:Y:S05]  /*26b0*/  @P0 BRA `(.L_x_26) ;  /* 0x0000000000040947 */ /* 0x000fea0003800000 */
[----:B------:R-:W-:Y:S01]  /*26c0*/  BPT.TRAP 0x1 ;  /* 0x000000040000795c */ /* 0x000fe20000300000 */
.L_x_26:
[----:B------:R-:W-:Y:S01]  /*26d0*/  IMAD.SHL.U32 R3, R68, 0x40, RZ ;  /* 0x0000004044037824 */ /* 0x000fe200078e00ff */
[----:B------:R-:W-:Y:S01]  /*26e0*/  ULDC UR6, c[0x0][0x288] ;  /* 0x0000a20000067ab9 */ /* 0x000fe20000000800 */
[----:B------:R-:W-:Y:S01]  /*26f0*/  SHF.R.S32.HI R13, RZ, 0x1f, R67 ;  /* 0x0000001fff0d7819 */ /* 0x000fe20000011443 */
[----:B------:R-:W-:Y:S01]  /*2700*/  IMAD.SHL.U32 R6, R69, 0x80, RZ ;  /* 0x0000008045067824 */ /* 0x000fe200078e00ff */
[----:B------:R-:W-:Y:S01]  /*2710*/  ULDC.64 UR4, c[0x0][0x5d0] ;  /* 0x0001740000047ab9 */ /* 0x000fe20000000a00 */
[----:B------:R-:W-:Y:S01]  /*2720*/  LOP3.LUT R10, R3, 0x6, R61, 0xf8, !PT ;  /* 0x00000006030a7812 */ /* 0x000fe200078ef83d */
[----:B------:R-:W-:Y:S01]  /*2730*/  IMAD.WIDE R68, R69, 0x80, R22 ;  /* 0x0000008045447825 */ /* 0x000fe200078e0216 */
[----:B------:R-:W-:Y:S01]  /*2740*/  ISETP.GE.AND P0, PT, R3, UR6, PT ;  /* 0x0000000603007c0c */ /* 0x000fe2000bf06270 */
[----:B------:R-:W-:Y:S01]  /*2750*/  ULDC UR6, c[0x0][0x284] ;  /* 0x0000a10000067ab9 */ /* 0x000fe20000000800 */
[----:B------:R-:W-:Y:S01]  /*2760*/  SHF.R.S32.HI R11, RZ, 0x1f, R10 ;  /* 0x0000001fff0b7819 */ /* 0x000fe2000001140a */
[----:B------:R-:W-:Y:S01]  /*2770*/  IMAD R0, R13, UR4, RZ ;  /* 0x000000040d007c24 */ /* 0x000fe2000f8e02ff */
[----:B------:R-:W-:-:S03]  /*2780*/  ISETP.GE.OR P0, PT, R6, UR6, P0 ;  /* 0x0000000606007c0c */ /* 0x000fc60008706670 */
[C---:B------:R-:W-:Y:S02]  /*2790*/  IMAD R7, R67.reuse, UR5, R0 ;  /* 0x0000000543077c24 */ /* 0x040fe4000f8e0200 */
[----:B------:R-:W-:Y:S01]  /*27a0*/  IMAD.WIDE.U32 R4, R67, UR4, R10 ;  /* 0x0000000443047c25 */ /* 0x000fe2000f8e000a */
[----:B------:R-:W-:-:S03]  /*27b0*/  ULDC.64 UR4, c[0x0][0x5c8] ;  /* 0x0001720000047ab9 */ /* 0x000fc60000000a00 */
[----:B------:R-:W-:Y:S02]  /*27c0*/  IMAD R9, R69, UR4, RZ ;  /* 0x0000000445097c24 */ /* 0x000fe4000f8e02ff */
[----:B------:R-:W-:Y:S02]  /*27d0*/  IMAD.IADD R5, R5, 0x1, R7 ;  /* 0x0000000105057824 */ /* 0x000fe400078e0207 */
[C---:B------:R-:W-:Y:S02]  /*27e0*/  IMAD R9, R68.reuse, UR5, R9 ;  /* 0x0000000544097c24 */ /* 0x040fe4000f8e0209 */
[----:B------:R-:W-:-:S04]  /*27f0*/  IMAD.WIDE.U32 R70, R68, UR4, R4 ;  /* 0x0000000444467c25 */ /* 0x000fc8000f8e0004 */
[----:B------:R-:W-:Y:S01]  /*2800*/  IMAD.MOV.U32 R0, RZ, RZ, -0x1 ;  /* 0xffffffffff007424 */ /* 0x000fe200078e00ff */
[----:B------:R-:W-:Y:S06]  /*2810*/  @P0 BRA `(.L_x_28) ;  /* 0x00000020009c0947 */ /* 0x000fec0003800000 */
[----:B-----5:R-:W-:Y:S01]  /*2820*/  FSETP.NEU.AND P0, PT, R56, RZ, PT ;  /* 0x000000ff3800720b */ /* 0x020fe20003f0d000 */
[----:B------:R-:W-:Y:S01]  /*2830*/  IMAD.IADD R4, R60, 0x1, -R3 ;  /* 0x000000013c047824 */ /* 0x000fe200078e0a03 */
[----:B------:R-:W-:Y:S01]  /*2840*/  BSSY B0, `(.L_x_28) ;  /* 0x0000224000007945 */ /* 0x000fe20003800000 */
[----:B------:R-:W-:Y:S02]  /*2850*/  IMAD.IADD R3, R65, 0x1, -R6 ;  /* 0x0000000141037824 */ /* 0x000fe400078e0a06 */
[----:B------:R-:W-:Y:S01]  /*2860*/  IMAD.IADD R81, R71, 0x1, R9 ;  /* 0x0000000147517824 */ /* 0x000fe200078e0209 */
[----:B------:R-:W-:-:S04]  /*2870*/  ISETP.GT.AND P2, PT, R4, RZ, PT ;  /* 0x000000ff0400720c */ /* 0x000fc80003f44270 */
[----:B------:R-:W-:-:S03]  /*2880*/  ISETP.GT.AND P1, PT, R3, RZ, P2 ;  /* 0x000000ff0300720c */ /* 0x000fc60001724270 */
[----:B------:R-:W-:Y:S10]  /*2890*/  @!P0 BRA `(.L_x_29) ;  /* 0x0000001400e88947 */ /* 0x000ff40003800000 */
[----:B------:R-:W0:Y:S01]  /*28a0*/  LDC.64 R74, c[0x0][0x5b8] ;  /* 0x00016e00ff4a7b82 */ /* 0x000e220000000a00 */
[----:B------:R-:W-:-:S07]  /*28b0*/  ULDC.64 UR4, c[0x0][0x5c0] ;  /* 0x0001700000047ab9 */ /* 0x000fce0000000a00 */
[----:B------:R-:W1:Y:S08]  /*28c0*/  LDC.64 R76, c[0x0][0x5b0] ;  /* 0x00016c00ff4c7b82 */ /* 0x000e700000000a00 */
[----:B------:R-:W2:Y:S01]  /*28d0*/  LDC.64 R78, c[0x0][0x5a8] ;  /* 0x00016a00ff4e7b82 */ /* 0x000ea20000000a00 */
[-C--:B0-----:R-:W-:Y:S02]  /*28e0*/  IMAD R6, R13, R74.reuse, RZ ;  /* 0x0000004a0d067224 */ /* 0x081fe400078e02ff */
[----:B------:R-:W-:-:S04]  /*28f0*/  IMAD.WIDE.U32 R72, R67, R74, R10 ;  /* 0x0000004a43487225 */ /* 0x000fc800078e000a */
[----:B------:R-:W-:Y:S02]  /*2900*/  IMAD R71, R67, R75, R6 ;  /* 0x0000004b43477224 */ /* 0x000fe400078e0206 */
[-C--:B-1----:R-:W-:Y:S02]  /*2910*/  IMAD R5, R69, R76.reuse, RZ ;  /* 0x0000004c45057224 */ /* 0x082fe400078e02ff */
[----:B------:R-:W-:Y:S02]  /*2920*/  IMAD.IADD R13, R73, 0x1, R71 ;  /* 0x00000001490d7824 */ /* 0x000fe400078e0247 */
[----:B------:R-:W-:Y:S02]  /*2930*/  IMAD.MOV.U32 R12, RZ, RZ, R72 ;  /* 0x000000ffff0c7224 */ /* 0x000fe400078e0048 */
[C---:B------:R-:W-:Y:S02]  /*2940*/  IMAD R75, R68.reuse, R77, R5 ;  /* 0x0000004d444b7224 */ /* 0x040fe400078e0205 */
[----:B------:R-:W-:-:S04]  /*2950*/  IMAD.WIDE.U32 R6, R68, R76, R12 ;  /* 0x0000004c44067225 */ /* 0x000fc800078e000c */
[----:B------:R-:W-:Y:S01]  /*2960*/  IMAD.IADD R5, R7, 0x1, R75 ;  /* 0x0000000107057824 */ /* 0x000fe200078e024b */
[----:B--2---:R-:W-:-:S04]  /*2970*/  LEA R14, P0, R6, R78, 0x1 ;  /* 0x0000004e060e7211 */ /* 0x004fc800078008ff */
[----:B------:R-:W-:-:S05]  /*2980*/  LEA.HI.X R15, R6, R79, R5, 0x1, P0 ;  /* 0x0000004f060f7211 */ /* 0x000fca00000f0c05 */
[----:B------:R0:W2:Y:S01]  /*2990*/  @P1 LDG.E.LTC128B.U16 R5, desc[UR40][R14.64] ;  /* 0x000000280e051981 */ /* 0x0000a2000c1e1520 */
[----:B------:R-:W-:Y:S01]  /*29a0*/  LEA R8, P0, R70, UR4, 0x1 ;  /* 0x0000000446087c11 */ /* 0x000fe2000f8008ff */
[----:B------:R-:W-:Y:S01]  /*29b0*/  IMAD.WIDE.U32 R6, R68, R76, R10 ;  /* 0x0000004c44067225 */ /* 0x000fe200078e000a */
[----:B------:R-:W-:Y:S03]  /*29c0*/  BSSY B1, `(.L_x_30) ;  /* 0x0000012000017945 */ /* 0x000fe60003800000 */
[----:B------:R-:W-:Y:S02]  /*29d0*/  IMAD.IADD R7, R75, 0x1, R7 ;  /* 0x000000014b077824 */ /* 0x000fe400078e0207 */
[----:B------:R-:W-:Y:S01]  /*29e0*/  IMAD.WIDE.U32 R20, R67, R74, R6 ;  /* 0x0000004a43147225 */ /* 0x000fe200078e0006 */
[----:B0-----:R-:W-:-:S03]  /*29f0*/  SHF.L.U64.HI R15, R76, 0x3, R77 ;  /* 0x000000034c0f7819 */ /* 0x001fc6000001024d */
[----:B------:R-:W-:Y:S01]  /*2a00*/  IMAD.IADD R7, R71, 0x1, R21 ;  /* 0x0000000147077824 */ /* 0x000fe200078e0215 */
[----:B------:R-:W-:Y:S01]  /*2a10*/  LEA R6, P4, R20, R78, 0x1 ;  /* 0x0000004e14067211 */ /* 0x000fe200078808ff */
[----:B------:R-:W-:-:S03]  /*2a20*/  IMAD.SHL.U32 R14, R76, 0x8, RZ ;  /* 0x000000084c0e7824 */ /* 0x000fc600078e00ff */
[----:B------:R-:W-:Y:S01]  /*2a30*/  LEA.HI.X R7, R20, R79, R7, 0x1, P4 ;  /* 0x0000004f14077211 */ /* 0x000fe200020f0c07 */
[----:B--2---:R-:W-:-:S05]  /*2a40*/  HADD2.F32 R9, -RZ, R5.H0_H0 ;  /* 0x20000005ff097230 */ /* 0x004fca0000004100 */
[----:B------:R-:W-:-:S04]  /*2a50*/  FMUL R9, R9, R56 ;  /* 0x0000003809097220 */ /* 0x000fc80000400000 */
[----:B------:R-:W-:Y:S01]  /*2a60*/  FFMA R24, R24, R19, R9 ;  /* 0x0000001318187223 */ /* 0x000fe20000000009 */
[----:B------:R-:W-:Y:S02]  /*2a70*/  LEA.HI.X R9, R70, UR5, R81, 0x1, P0 ;  /* 0x0000000546097c11 */ /* 0x000fe400080f0c51 */
[----:B------:R-:W-:Y:S02]  /*2a80*/  ISETP.GT.AND P0, PT, R4, 0x1, PT ;  /* 0x000000010400780c */ /* 0x000fe40003f04270 */
[----:B------:R-:W-:Y:S02]  /*2a90*/  F2FP.F16.F32.PACK_AB R24, RZ, R24 ;  /* 0x00000018ff18723e */ /* 0x000fe400000000ff */
[----:B------:R-:W-:-:S03]  /*2aa0*/  ISETP.GT.AND P3, PT, R3, RZ, P0 ;  /* 0x000000ff0300720c */ /* 0x000fc60000764270 */
[----:B------:R0:W-:Y:S10]  /*2ab0*/  @P1 STG.E.U16 desc[UR40][R8.64], R24 ;  /* 0x0000001808001986 */ /* 0x0001f4000c101528 */
[----:B------:R-:W-:Y:S05]  /*2ac0*/  @!P3 BRA `(.L_x_31) ;  /* 0x000000000004b947 */ /* 0x000fea0003800000 */
[----:B------:R1:W5:Y:S02]  /*2ad0*/  LDG.E.LTC128B.U16 R5, desc[UR40][R6.64+0x2] ;  /* 0x0000022806057981 */ /* 0x000364000c1e1520 */
.L_x_31:
[----:B------:R-:W-:Y:S05]  /*2ae0*/  BSYNC B1 ;  /* 0x0000000000017941 */ /* 0x000fea0003800000 */
.L_x_30:
[----:B-----5:R-:W-:Y:S01]  /*2af0*/  HADD2.F32 R69, -RZ, R5.H0_H0 ;  /* 0x20000005ff457230 */ /* 0x020fe20000004100 */
[----:B------:R-:W-:Y:S01]  /*2b00*/  ISETP.GT.AND P2, PT, R3, 0x8, P2 ;  /* 0x000000080300780c */ /* 0x000fe20001744270 */
[----:B------:R-:W-:Y:S01]  /*2b10*/  IMAD.WIDE.U32 R20, R68, R76, R14 ;  /* 0x0000004c44147225 */ /* 0x000fe200078e000e */
[----:B0-----:R-:W-:-:S03]  /*2b20*/  PRMT R24, R5, 0x7610, R24 ;  /* 0x0000761005187816 */ /* 0x001fc60000000018 */
[----:B------:R-:W-:Y:S01]  /*2b30*/  FMUL R12, R69, R56 ;  /* 0x00000038450c7220 */ /* 0x000fe20000400000 */
[----:B------:R-:W-:Y:S01]  /*2b40*/  IMAD.IADD R75, R75, 0x1, R21 ;  /* 0x000000014b4b7824 */ /* 0x000fe200078e0215 */
[----:B------:R-:W-:Y:S02]  /*2b50*/  IADD3 R72, P1, R72, R20, RZ ;  /* 0x0000001448487210 */ /* 0x000fe40007f3e0ff */
[----:B------:R-:W-:-:S03]  /*2b60*/  FFMA R12, R25, R19, R12 ;  /* 0x00000013190c7223 */ /* 0x000fc6000000000c */
[----:B------:R-:W-:Y:S01]  /*2b70*/  IMAD.X R13, R75, 0x1, R13, P1 ;  /* 0x000000014b0d7824 */ /* 0x000fe200008e060d */
[C---:B------:R-:W-:Y:S02]  /*2b80*/  LEA R14, P1, R72.reuse, R78, 0x1 ;  /* 0x0000004e480e7211 */ /* 0x040fe400078208ff */
[----:B------:R-:W-:Y:S02]  /*2b90*/  F2FP.F16.F32.PACK_AB R12, RZ, R12 ;  /* 0x0000000cff0c723e */ /* 0x000fe400000000ff */
[----:B------:R-:W-:Y:S02]  /*2ba0*/  LEA.HI.X R15, R72, R79, R13, 0x1, P1 ;  /* 0x0000004f480f7211 */ /* 0x000fe400008f0c0d */
[----:B------:R-:W-:-:S05]  /*2bb0*/  PRMT R21, R12, 0x7610, R21 ;  /* 0x000076100c157816 */ /* 0x000fca0000000015 */
[----:B------:R0:W-:Y:S04]  /*2bc0*/  @P3 STG.E.U16 desc[UR40][R8.64+0x2], R21 ;  /* 0x0000021508003986 */ /* 0x0001e8000c101528 */
[----:B------:R-:W2:Y:S01]  /*2bd0*/  @P2 LDG.E.LTC128B.U16 R24, desc[UR40][R14.64] ;  /* 0x000000280e182981 */ /* 0x000ea2000c1e1520 */
[----:B------:R-:W-:Y:S01]  /*2be0*/  IADD3 R20, P1, R10, R20, RZ ;  /* 0x000000140a147210 */ /* 0x000fe20007f3e0ff */
[----:B------:R-:W-:Y:S01]  /*2bf0*/  BSSY B1, `(.L_x_32) ;  /* 0x0000011000017945 */ /* 0x000fe20003800000 */
[----:B------:R-:W-:Y:S02]  /*2c00*/  SHF.L.U64.HI R13, R57, 0x1, R58 ;  /* 0x00000001390d7819 */ /* 0x000fe4000001023a */
[----:B------:R-:W-:Y:S01]  /*2c10*/  ISETP.GT.AND P0, PT, R3, 0x8, P0 ;  /* 0x000000080300780c */ /* 0x000fe20000704270 */
[----:B0-----:R-:W-:Y:S01]  /*2c20*/  IMAD.X R21, R11, 0x1, R75, P1 ;  /* 0x000000010b157824 */ /* 0x001fe200008e064b */
[----:B------:R-:W-:Y:S01]  /*2c30*/  LEA R12, P1, R57, R8, 0x1 ;  /* 0x00000008390c7211 */ /* 0x000fe200078208ff */
[----:B------:R-:W-:-:S04]  /*2c40*/  IMAD.WIDE.U32 R20, R67, R74, R20 ;  /* 0x0000004a43147225 */ /* 0x000fc800078e0014 */
[----:B------:R-:W-:Y:S01]  /*2c50*/  IMAD.X R13, R13, 0x1, R9, P1 ;  /* 0x000000010d0d7824 */ /* 0x000fe200008e0609 */
[----:B------:R-:W-:Y:S01]  /*2c60*/  LEA R10, P3, R20, R78, 0x1 ;  /* 0x0000004e140a7211 */ /* 0x000fe200078608ff */
[----:B------:R-:W-:-:S05]  /*2c70*/  IMAD.IADD R11, R71, 0x1, R21 ;  /* 0x00000001470b7824 */ /* 0x000fca00078e0215 */
[----:B------:R-:W-:Y:S01]  /*2c80*/  LEA.HI.X R11, R20, R79, R11, 0x1, P3 ;  /* 0x0000004f140b7211 */ /* 0x000fe200018f0c0b */
[----:B--2---:R-:W-:-:S05]  /*2c90*/  HADD2.F32 R5, -RZ, R24.H0_H0 ;  /* 0x20000018ff057230 */ /* 0x004fca0000004100 */
[----:B------:R-:W-:-:S04]  /*2ca0*/  FMUL R5, R5, R56 ;  /* 0x0000003805057220 */ /* 0x000fc80000400000 */
[----:B------:R-:W-:-:S05]  /*2cb0*/  FFMA R5, R26, R19, R5 ;  /* 0x000000131a057223 */ /* 0x000fca0000000005 */
[----:B------:R-:W-:-:S05]  /*2cc0*/  F2FP.F16.F32.PACK_AB R5, RZ, R5 ;  /* 0x00000005ff05723e */ /* 0x000fca00000000ff */
[----:B------:R0:W-:Y:S01]  /*2cd0*/  @P2 STG.E.U16 desc[UR40][R12.64], R5 ;  /* 0x000000050c002986 */ /* 0x0001e2000c101528 */
[----:B------:R-:W-:Y:S05]  /*2ce0*/  @!P0 BRA `(.L_x_33) ;  /* 0x0000000000048947 */ /* 0x000fea0003800000 */
[----:B------:R2:W5:Y:S02]  /*2cf0*/  LDG.E.LTC128B.U16 R24, desc[UR40][R10.64+0x2] ;  /* 0x000002280a187981 */ /* 0x000564000c1e1520 */
.L_x_33:
[----:B------:R-:W-:Y:S05]  /*2d00*/  BSYNC B1 ;  /* 0x0000000000017941 */ /* 0x000fea0003800000 */
.L_x_32:
[----:B0----5:R-:W-:Y:S01]  /*2d10*/  HADD2.F32 R5, -RZ, R24.H0_H0 ;  /* 0x20000018ff057230 */ /* 0x021fe20000004100 */
[----:B------:R-:W-:Y:S01]  /*2d20*/  ISETP.GT.AND P1, PT, R4, 0x8, PT ;  /* 0x000000080400780c */ /* 0x000fe20003f24270 */
[----:B------:R-:W-:Y:S03]  /*2d30*/  BSSY B1, `(.L_x_34) ;  /* 0x0000008000017945 */ /* 0x000fe60003800000 */
[----:B------:R-:W-:Y:S01]  /*2d40*/  FMUL R14, R5, R56 ;  /* 0x00000038050e7220 */ /* 0x000fe20000400000 */
[----:B------:R-:W-:-:S03]  /*2d50*/  ISETP.GT.AND P2, PT, R3, RZ, P1 ;  /* 0x000000ff0300720c */ /* 0x000fc60000f44270 */
[----:B------:R-:W-:-:S05]  /*2d60*/  FFMA R14, R27, R19, R14 ;  /* 0x000000131b0e7223 */ /* 0x000fca000000000e */
[----:B------:R-:W-:-:S05]  /*2d70*/  F2FP.F16.F32.PACK_AB R14, RZ, R14 ;  /* 0x0000000eff0e723e */ /* 0x000fca00000000ff */
[----:B------:R0:W-:Y:S01]  /*2d80*/  @P0 STG.E.U16 desc[UR40][R12.64+0x2], R14 ;  /* 0x0000020e0c000986 */ /* 0x0001e2000c101528 */
[----:B------:R-:W-:Y:S05]  /*2d90*/  @!P2 BRA `(.L_x_35) ;  /* 0x000000000004a947 */ /* 0x000fea0003800000 */
[----:B------:R3:W5:Y:S02]  /*2da0*/  LDG.E.LTC128B.U16 R24, desc[UR40][R6.64+0x10] ;  /* 0x0000102806187981 */ /* 0x000764000c1e1520 */
.L_x_35:
[----:B------:R-:W-:Y:S05]  /*2db0*/  BSYNC B1 ;  /* 0x0000000000017941 */ /* 0x000fea0003800000 */
.L_x_34:
[----:B-----5:R-:W-:Y:S01]  /*2dc0*/  HADD2.F32 R5, -RZ, R24.H0_H0 ;  /* 0x20000018ff057230 */ /* 0x020fe20000004100 */
        /* <DEDUP_REMOVED lines=9> */
.L_x_37:
[----:B------:R-:W-:Y:S05]  /*2e60*/  BSYNC B1 ;  /* 0x0000000000017941 */ /* 0x000fea0003800000 */
.L_x_36:
[----:B----45:R-:W-:Y:S01]  /*2e70*/  HADD2.F32 R5, -RZ, R24.H0_H0 ;  /* 0x20000018ff057230 */ /* 0x030fe20000004100 */
[----:B------:R-:W-:Y:S01]  /*2e80*/  ISETP.GT.AND P1, PT, R3, 0x8, P1 ;  /* 0x000000080300780c */ /* 0x000fe20000f24270 */
[----:B------:R-:W-:Y:S03]  /*2e90*/  BSSY B1, `(.L_x_38) ;  /* 0x0000007000017945 */ /* 0x000fe60003800000 */
[----:B0-----:R-:W-:-:S04]  /*2ea0*/  FMUL R14, R5, R56 ;  /* 0x00000038050e7220 */ /* 0x001fc80000400000 */
[----:B------:R-:W-:-:S05]  /*2eb0*/  FFMA R14, R29, R19, R14 ;  /* 0x000000131d0e7223 */ /* 0x000fca000000000e */
[----:B------:R-:W-:-:S05]  /*2ec0*/  F2FP.F16.F32.PACK_AB R14, RZ, R14 ;  /* 0x0000000eff0e723e */ /* 0x000fca00000000ff */
[----:B------:R0:W-:Y:S01]  /*2ed0*/  @P3 STG.E.U16 desc[UR40][R8.64+0x12], R14 ;  /* 0x0000120e08003986 */ /* 0x0001e2000c101528 */
[----:B------:R-:W-:Y:S05]  /*2ee0*/  @!P1 BRA `(.L_x_39) ;  /* 0x0000000000049947 */ /* 0x000fea0003800000 */
[----:B------:R4:W5:Y:S02]  /*2ef0*/  LDG.E.LTC128B.U16 R24, desc[UR40][R10.64+0x10] ;  /* 0x000010280a187981 */ /* 0x000964000c1e1520 */
.L_x_39:
[----:B------:R-:W-:Y:S05]  /*2f00*/  BSYNC B1 ;  /* 0x0000000000017941 */ /* 0x000fea0003800000 */
.L_x_38:
[----:B-----5:R-:W-:Y:S01]  /*2f10*/  HADD2.F32 R5, -RZ, R24.H0_H0 ;  /* 0x20000018ff057230 */ /* 0x020fe20000004100 */
[----:B------:R-:W-:Y:S01]  /*2f20*/  ISETP.GT.AND P0, PT, R3, 0x8, P0 ;  /* 0x000000080300780c */ /* 0x000fe20000704270 */
[----:B------:R-:W-:Y:S03]  /*2f30*/  BSSY B1, `(.L_x_40) ;  /* 0x0000007000017945 */ /* 0x000fe60003800000 */
[----:B------:R-:W-:-:S04]  /*2f40*/  FMUL R5, R5, R56 ;  /* 0x0000003805057220 */ /* 0x000fc80000400000 */
[----:B------:R-:W-:-:S05]  /*2f50*/  FFMA R5, R30, R19, R5 ;  /* 0x000000131e057223 */ /* 0x000fca0000000005 */
[----:B------:R-:W-:-:S05]  /*2f60*/  F2FP.F16.F32.PACK_AB R5, RZ, R5 ;  /* 0x00000005ff05723e */ /* 0x000fca00000000ff */
[----:B------:R0:W-:Y:S01]  /*2f70*/  @P1 STG.E.U16 desc[UR40][R12.64+0x10], R5 ;  /* 0x000010050c001986 */ /* 0x0001e2000c101528 */
[----:B------:R-:W-:Y:S05]  /*2f80*/  @!P0 BRA `(.L_x_41) ;  /* 0x0000000000048947 */ /* 0x000fea0003800000 */
[----:B------:R0:W5:Y:S02]  /*2f90*/  LDG.E.LTC128B.U16 R24, desc[UR40][R10.64+0x12] ;  /* 0x000012280a187981 */ /* 0x000164000c1e1520 */
.L_x_41:
[----:B------:R-:W-:Y:S05]  /*2fa0*/  BSYNC B1 ;  /* 0x0000000000017941 */ /* 0x000fea0003800000 */
.L_x_40:
        /* <DEDUP_REMOVED lines=10> */
.L_x_43:
[----:B------:R-:W-:Y:S05]  /*3050*/  BSYNC B1 ;  /* 0x0000000000017941 */ /* 0x000fea0003800000 */
.L_x_42:
        /* <DEDUP_REMOVED lines=10> */
.L_x_45:
[----:B------:R-:W-:Y:S05]  /*3100*/  BSYNC B1 ;  /* 0x0000000000017941 */ /* 0x000fea0003800000 */
.L_x_44:
[----:B0----5:R-:W-:Y:S01]  /*3110*/  HADD2.F32 R5, -RZ, R24.H0_H0 ;  /* 0x20000018ff057230 */ /* 0x021fe20000004100 */
        /* <DEDUP_REMOVED lines=8> */
.L_x_47:
[----:B------:R-:W-:Y:S05]  /*31a0*/  BSYNC B1 ;  /* 0x0000000000017941 */ /* 0x000fea0003800000 */
.L_x_46:
        /* <DEDUP_REMOVED lines=9> */
.L_x_49:
[----:B------:R-:W-:Y:S05]  /*3240*/  BSYNC B1 ;  /* 0x0000000000017941 */ /* 0x000fea0003800000 */
.L_x_48:
        /* <DEDUP_REMOVED lines=10> */
.L_x_51:
[----:B------:R-:W-:Y:S05]  /*32f0*/  BSYNC B1 ;  /* 0x0000000000017941 */ /* 0x000fea0003800000 */
.L_x_50:
        /* <DEDUP_REMOVED lines=10> */
.L_x_53:
[----:B------:R-:W-:Y:S05]  /*33a0*/  BSYNC B1 ;  /* 0x0000000000017941 */ /* 0x000fea0003800000 */
.L_x_52:
        /* <DEDUP_REMOVED lines=9> */
.L_x_55:
[----:B------:R-:W-:Y:S05]  /*3440*/  BSYNC B1 ;  /* 0x0000000000017941 */ /* 0x000fea0003800000 */
.L_x_54:
        /* <DEDUP_REMOVED lines=9> */
.L_x_57:
[----:B------:R-:W-:Y:S05]  /*34e0*/  BSYNC B1 ;  /* 0x0000000000017941 */ /* 0x000fea0003800000 */
.L_x_56:
        /* <DEDUP_REMOVED lines=10> */
.L_x_59:
[----:B------:R-:W-:Y:S05]  /*3590*/  BSYNC B1 ;  /* 0x0000000000017941 */ /* 0x000fea0003800000 */
.L_x_58:
        /* <DEDUP_REMOVED lines=10> */
.L_x_61:
[----:B------:R-:W-:Y:S05]  /*3640*/  BSYNC B1 ;  /* 0x0000000000017941 */ /* 0x000fea0003800000 */
.L_x_60:
        /* <DEDUP_REMOVED lines=9> */
.L_x_63:
[----:B------:R-:W-:Y:S05]  /*36e0*/  BSYNC B1 ;  /* 0x0000000000017941 */ /* 0x000fea0003800000 */
.L_x_62:
        /* <DEDUP_REMOVED lines=9> */
.L_x_65:
[----:B------:R-:W-:Y:S05]  /*3780*/  BSYNC B1 ;  /* 0x0000000000017941 */ /* 0x000fea0003800000 */
.L_x_64:
        /* <DEDUP_REMOVED lines=10> */
.L_x_67:
[----:B------:R-:W-:Y:S05]  /*3830*/  BSYNC B1 ;  /* 0x0000000000017941 */ /* 0x000fea0003800000 */
.L_x_66:
        /* <DEDUP_REMOVED lines=10> */
.L_x_69:
[----:B------:R-:W-:Y:S05]  /*38e0*/  BSYNC B1 ;  /* 0x0000000000017941 */ /* 0x000fea0003800000 */
.L_x_68:
        /* <DEDUP_REMOVED lines=9> */
.L_x_71:
[----:B------:R-:W-:Y:S05]  /*3980*/  BSYNC B1 ;  /* 0x0000000000017941 */ /* 0x000fea0003800000 */
.L_x_70:
        /* <DEDUP_REMOVED lines=9> */
.L_x_73:
[----:B------:R-:W-:Y:S05]  /*3a20*/  BSYNC B1 ;  /* 0x0000000000017941 */ /* 0x000fea0003800000 */
.L_x_72:
        /* <DEDUP_REMOVED lines=10> */
.L_x_75:
[----:B------:R-:W-:Y:S05]  /*3ad0*/  BSYNC B1 ;  /* 0x0000000000017941 */ /* 0x000fea0003800000 */
.L_x_74:
        /* <DEDUP_REMOVED lines=10> */
.L_x_77:
[----:B------:R-:W-:Y:S05]  /*3b80*/  BSYNC B1 ;  /* 0x0000000000017941 */ /* 0x000fea0003800000 */
.L_x_76:
        /* <DEDUP_REMOVED lines=9> */
.L_x_79:
[----:B------:R-:W-:Y:S05]  /*3c20*/  BSYNC B1 ;  /* 0x0000000000017941 */ /* 0x000fea0003800000 */
.L_x_78:
        /* <DEDUP_REMOVED lines=9> */
.L_x_81:
[----:B------:R-:W-:Y:S05]  /*3cc0*/  BSYNC B1 ;  /* 0x0000000000017941 */ /* 0x000fea0003800000 */
.L_x_80:
        /* <DEDUP_REMOVED lines=10> */
.L_x_83:
[----:B------:R-:W-:Y:S05]  /*3d70*/  BSYNC B1 ;  /* 0x0000000000017941 */ /* 0x000fea0003800000 */
.L_x_82:
[----:B-----5:R-:W-:Y:S01]  /*3d80*/  HADD2.F32 R5, -RZ, R24.H0_H0 ;  /* 0x20000018ff057230 */ /* 0x020fe20000004100 */
[----:B------:R-:W-:Y:S01]  /*3d90*/  ISETP.GT.AND P0, PT, R4, 0x39, PT ;  /* 0x000000390400780c */ /* 0x000fe20003f04270 */
[----:B------:R-:W-:Y:S01]  /*3da0*/  @P2 IMAD.MOV.U32 R4, RZ, RZ, R8 ;  /* 0x000000ffff042224 */ /* 0x000fe200078e0008 */
[----:B------:R-:W-:Y:S02]  /*3db0*/  BSSY B1, `(.L_x_84) ;  /* 0x000000a000017945 */ /* 0x000fe40003800000 */
[----:B------:R-:W-:Y:S01]  /*3dc0*/  FMUL R5, R5, R56 ;  /* 0x0000003805057220 */ /* 0x000fe20000400000 */
[----:B------:R-:W-:-:S03]  /*3dd0*/  ISETP.GT.AND P3, PT, R3, RZ, P0 ;  /* 0x000000ff0300720c */ /* 0x000fc60000764270 */
[----:B------:R-:W-:-:S05]  /*3de0*/  FFMA R5, R52, R19, R5 ;  /* 0x0000001334057223 */ /* 0x000fca0000000005 */
[----:B------:R-:W-:-:S04]  /*3df0*/  F2FP.F16.F32.PACK_AB R5, RZ, R5 ;  /* 0x00000005ff05723e */ /* 0x000fc800000000ff */
[----:B0-----:R-:W-:Y:S01]  /*3e00*/  PRMT R14, R5, 0x7610, R14 ;  /* 0x00007610050e7816 */ /* 0x001fe2000000000e */
[----:B------:R-:W-:-:S05]  /*3e10*/  @P2 IMAD.MOV.U32 R5, RZ, RZ, R9 ;  /* 0x000000ffff052224 */ /* 0x000fca00078e0009 */
[----:B------:R0:W-:Y:S01]  /*3e20*/  @P2 STG.E.U16 desc[UR40][R4.64+0x70], R14 ;  /* 0x0000700e04002986 */ /* 0x0001e2000c101528 */
[----:B------:R-:W-:Y:S05]  /*3e30*/  @!P3 BRA `(.L_x_85) ;  /* 0x000000000004b947 */ /* 0x000fea0003800000 */
[----:B------:R0:W5:Y:S02]  /*3e40*/  LDG.E.LTC128B.U16 R24, desc[UR40][R6.64+0x72] ;  /* 0x0000722806187981 */ /* 0x000164000c1e1520 */
.L_x_85:
[----:B------:R-:W-:Y:S05]  /*3e50*/  BSYNC B1 ;  /* 0x0000000000017941 */ /* 0x000fea0003800000 */
.L_x_84:
        /* <DEDUP_REMOVED lines=9> */
.L_x_87:
[----:B------:R-:W-:Y:S05]  /*3ef0*/  BSYNC B1 ;  /* 0x0000000000017941 */ /* 0x000fea0003800000 */
.L_x_86:
[----:B-----5:R-:W-:Y:S01]  /*3f00*/  HADD2.F32 R5, -RZ, R24.H0_H0 ;  /* 0x20000018ff057230 */ /* 0x020fe20000004100 */
[----:B------:R-:W-:Y:S01]  /*3f10*/  ISETP.GT.AND P0, PT, R3, 0x8, P0 ;  /* 0x000000080300780c */ /* 0x000fe20000704270 */
[----:B0-----:R-:W-:Y:S01]  /*3f20*/  @P1 IMAD.MOV.U32 R4, RZ, RZ, R12 ;  /* 0x000000ffff041224 */ /* 0x001fe200078e000c */
[----:B------:R-:W-:Y:S02]  /*3f30*/  BSSY B1, `(.L_x_88) ;  /* 0x0000009000017945 */ /* 0x000fe40003800000 */
[----:B------:R-:W-:-:S04]  /*3f40*/  FMUL R5, R5, R56 ;  /* 0x0000003805057220 */ /* 0x000fc80000400000 */
[----:B------:R-:W-:-:S05]  /*3f50*/  FFMA R5, R54, R19, R5 ;  /* 0x0000001336057223 */ /* 0x000fca0000000005 */
[----:B------:R-:W-:-:S04]  /*3f60*/  F2FP.F16.F32.PACK_AB R5, RZ, R5 ;  /* 0x00000005ff05723e */ /* 0x000fc800000000ff */
[----:B-1-3--:R-:W-:Y:S01]  /*3f70*/  PRMT R6, R5, 0x7610, R6 ;  /* 0x0000761005067816 */ /* 0x00afe20000000006 */
[----:B------:R-:W-:-:S05]  /*3f80*/  @P1 IMAD.MOV.U32 R5, RZ, RZ, R13 ;  /* 0x000000ffff051224 */ /* 0x000fca00078e000d */
[----:B------:R0:W-:Y:S01]  /*3f90*/  @P1 STG.E.U16 desc[UR40][R4.64+0x70], R6 ;  /* 0x0000700604001986 */ /* 0x0001e2000c101528 */
[----:B------:R-:W-:Y:S05]  /*3fa0*/  @!P0 BRA `(.L_x_89) ;  /* 0x0000000000048947 */ /* 0x000fea0003800000 */
[----:B------:R1:W5:Y:S02]  /*3fb0*/  LDG.E.LTC128B.U16 R24, desc[UR40][R10.64+0x72] ;  /* 0x000072280a187981 */ /* 0x000364000c1e1520 */
.L_x_89:
[----:B------:R-:W-:Y:S05]  /*3fc0*/  BSYNC B1 ;  /* 0x0000000000017941 */ /* 0x000fea0003800000 */
.L_x_88:
[----:B------:R-:W-:Y:S05]  /*3fd0*/  @!P0 BRA `(.L_x_90) ;  /* 0x0000000800a88947 */ /* 0x000fea0003800000 */
[----:B-----5:R-:W-:-:S05]  /*3fe0*/  HADD2.F32 R3, -RZ, R24.H0_H0 ;  /* 0x20000018ff037230 */ /* 0x020fca0000004100 */
[----:B0-----:R-:W-:-:S04]  /*3ff0*/  FMUL R4, R3, R56 ;  /* 0x0000003803047220 */ /* 0x001fc80000400000 */
[----:B------:R-:W-:-:S05]  /*4000*/  FFMA R4, R55, R19, R4 ;  /* 0x0000001337047223 */ /* 0x000fca0000000004 */
[----:B------:R-:W-:-:S05]  /*4010*/  F2FP.F16.F32.PACK_AB R4, RZ, R4 ;  /* 0x00000004ff04723e */ /* 0x000fca00000000ff */
[----:B------:R3:W-:Y:S01]  /*4020*/  STG.E.U16 desc[UR40][R12.64+0x72], R4 ;  /* 0x000072040c007986 */ /* 0x0007e2000c101528 */
[----:B------:R-:W-:Y:S05]  /*4030*/  BRA `(.L_x_90) ;  /* 0x0000000800907947 */ /* 0x000fea0003800000 */
.L_x_29:
[----:B------:R-:W-:Y:S01]  /*4040*/  ISETP.GT.AND P3, PT, R4, 0x1, PT ;  /* 0x000000010400780c */ /* 0x000fe20003f64270 */
[----:B------:R-:W-:Y:S01]  /*4050*/  ULDC.64 UR4, c[0x0][0x5c0] ;  /* 0x0001700000047ab9 */ /* 0x000fe20000000a00 */
[-C--:B------:R-:W-:Y:S01]  /*4060*/  FMUL R24, R24, R19.reuse ;  /* 0x0000001318187220 */ /* 0x080fe20000400000 */
[----:B------:R-:W-:Y:S01]  /*4070*/  LEA R6, P4, R70, UR4, 0x1 ;  /* 0x0000000446067c11 */ /* 0x000fe2000f8808ff */
[-C--:B------:R-:W-:Y:S01]  /*4080*/  FMUL R25, R25, R19.reuse ;  /* 0x0000001319197220 */ /* 0x080fe20000400000 */
[----:B------:R-:W-:Y:S01]  /*4090*/  ISETP.GT.AND P0, PT, R3, RZ, P3 ;  /* 0x000000ff0300720c */ /* 0x000fe20001f04270 */
[-C--:B------:R-:W-:Y:S01]  /*40a0*/  FMUL R26, R26, R19.reuse ;  /* 0x000000131a1a7220 */ /* 0x080fe20000400000 */
[----:B------:R-:W-:Y:S01]  /*40b0*/  F2FP.F16.F32.PACK_AB R24, RZ, R24 ;  /* 0x00000018ff18723e */ /* 0x000fe200000000ff */
[-C--:B------:R-:W-:Y:S01]  /*40c0*/  FMUL R27, R27, R19.reuse ;  /* 0x000000131b1b7220 */ /* 0x080fe20000400000 */
[----:B------:R-:W-:Y:S01]  /*40d0*/  LEA.HI.X R7, R70, UR5, R81, 0x1, P4 ;  /* 0x0000000546077c11 */ /* 0x000fe2000a0f0c51 */
[----:B------:R-:W-:Y:S01]  /*40e0*/  FMUL R28, R28, R19 ;  /* 0x000000131c1c7220 */ /* 0x000fe20000400000 */
[----:B------:R-:W-:Y:S01]  /*40f0*/  F2FP.F16.F32.PACK_AB R25, RZ, R25 ;  /* 0x00000019ff19723e */ /* 0x000fe200000000ff */
[-C--:B------:R-:W-:Y:S01]  /*4100*/  FMUL R29, R29, R19.reuse ;  /* 0x000000131d1d7220 */ /* 0x080fe20000400000 */
[----:B------:R-:W-:Y:S01]  /*4110*/  ISETP.GT.AND P2, PT, R3, 0x8, P2 ;  /* 0x000000080300780c */ /* 0x000fe20001744270 */
[----:B------:R-:W-:Y:S01]  /*4120*/  @P1 STG.E.U16 desc[UR40][R6.64], R24 ;  /* 0x0000001806001986 */ /* 0x000fe2000c101528 */
[----:B------:R-:W-:Y:S01]  /*4130*/  ISETP.GT.AND P1, PT, R4, 0x8, PT ;  /* 0x000000080400780c */ /* 0x000fe20003f24270 */
[-C--:B------:R-:W-:Y:S01]  /*4140*/  FMUL R30, R30, R19.reuse ;  /* 0x000000131e1e7220 */ /* 0x080fe20000400000 */
[C---:B------:R-:W-:Y:S01]  /*4150*/  SHF.L.U64.HI R5, R57.reuse, 0x1, R58 ;  /* 0x0000000139057819 */ /* 0x040fe2000001023a */
[----:B------:R-:W-:Y:S01]  /*4160*/  @P0 STG.E.U16 desc[UR40][R6.64+0x2], R25 ;  /* 0x0000021906000986 */ /* 0x000fe2000c101528 */
[----:B------:R-:W-:Y:S01]  /*4170*/  LEA R8, P5, R57, R6, 0x1 ;  /* 0x0000000639087211 */ /* 0x000fe200078a08ff */
[-C--:B------:R-:W-:Y:S01]  /*4180*/  FMUL R31, R31, R19.reuse ;  /* 0x000000131f1f7220 */ /* 0x080fe20000400000 */
[----:B------:R-:W-:Y:S01]  /*4190*/  ISETP.GT.AND P3, PT, R3, 0x8, P3 ;  /* 0x000000080300780c */ /* 0x000fe20001f64270 */
[-C--:B------:R-:W-:Y:S01]  /*41a0*/  FMUL R32, R32, R19.reuse ;  /* 0x0000001320207220 */ /* 0x080fe20000400000 */
[----:B------:R-:W-:Y:S01]  /*41b0*/  ISETP.GT.AND P0, PT, R4, 0x9, PT ;  /* 0x000000090400780c */ /* 0x000fe20003f04270 */
[----:B------:R-:W-:Y:S01]  /*41c0*/  IMAD.X R9, R5, 0x1, R7, P5 ;  /* 0x0000000105097824 */ /* 0x000fe200028e0607 */
[----:B------:R-:W-:Y:S01]  /*41d0*/  ISETP.GT.AND P4, PT, R3, RZ, P1 ;  /* 0x000000ff0300720c */ /* 0x000fe20000f84270 */
[-C--:B------:R-:W-:Y:S01]  /*41e0*/  FMUL R33, R33, R19.reuse ;  /* 0x0000001321217220 */ /* 0x080fe20000400000 */
[----:B------:R-:W-:Y:S01]  /*41f0*/  F2FP.F16.F32.PACK_AB R26, RZ, R26 ;  /* 0x0000001aff1a723e */ /* 0x000fe200000000ff */
[-C--:B------:R-:W-:Y:S01]  /*4200*/  FMUL R34, R34, R19.reuse ;  /* 0x0000001322227220 */ /* 0x080fe20000400000 */
[----:B------:R-:W-:Y:S01]  /*4210*/  ISETP.GT.AND P5, PT, R3, RZ, P0 ;  /* 0x000000ff0300720c */ /* 0x000fe200007a4270 */
[----:B------:R-:W-:Y:S01]  /*4220*/  FMUL R35, R35, R19 ;  /* 0x0000001323237220 */ /* 0x000fe20000400000 */
[----:B------:R-:W-:Y:S01]  /*4230*/  F2FP.F16.F32.PACK_AB R27, RZ, R27 ;  /* 0x0000001bff1b723e */ /* 0x000fe200000000ff */
[----:B------:R-:W-:Y:S01]  /*4240*/  @P2 STG.E.U16 desc[UR40][R8.64], R26 ;  /* 0x0000001a08002986 */ /* 0x000fe2000c101528 */
[----:B------:R-:W-:Y:S01]  /*4250*/  F2FP.F16.F32.PACK_AB R28, RZ, R28 ;  /* 0x0000001cff1c723e */ /* 0x000fe200000000ff */
[-C--:B------:R-:W-:Y:S01]  /*4260*/  FMUL R36, R36, R19.reuse ;  /* 0x0000001324247220 */ /* 0x080fe20000400000 */
[----:B------:R-:W-:Y:S01]  /*4270*/  ISETP.GT.AND P2, PT, R3, 0x8, P1 ;  /* 0x000000080300780c */ /* 0x000fe20000f44270 */
[----:B------:R-:W-:Y:S01]  /*4280*/  @P3 STG.E.U16 desc[UR40][R8.64+0x2], R27 ;  /* 0x0000021b08003986 */ /* 0x000fe2000c101528 */
[----:B------:R-:W-:Y:S01]  /*4290*/  ISETP.GT.AND P1, PT, R4, 0x10, PT ;  /* 0x000000100400780c */ /* 0x000fe20003f24270 */
[----:B------:R-:W-:Y:S01]  /*42a0*/  FMUL R37, R37, R19 ;  /* 0x0000001325257220 */ /* 0x000fe20000400000 */
[----:B------:R-:W-:Y:S01]  /*42b0*/  F2FP.F16.F32.PACK_AB R29, RZ, R29 ;  /* 0x0000001dff1d723e */ /* 0x000fe200000000ff */
[----:B------:R-:W-:Y:S01]  /*42c0*/  @P4 STG.E.U16 desc[UR40][R6.64+0x10], R28 ;  /* 0x0000101c06004986 */ /* 0x000fe2000c101528 */
[C---:B------:R-:W-:Y:S01]  /*42d0*/  ISETP.GT.AND P3, PT, R3.reuse, 0x8, P0 ;  /* 0x000000080300780c */ /* 0x040fe20000764270 */
[-C--:B------:R-:W-:Y:S01]  /*42e0*/  FMUL R38, R38, R19.reuse ;  /* 0x0000001326267220 */ /* 0x080fe20000400000 */
[----:B------:R-:W-:Y:S01]  /*42f0*/  ISETP.GT.AND P0, PT, R4, 0x11, PT ;  /* 0x000000110400780c */ /* 0x000fe20003f04270 */
[----:B------:R-:W-:Y:S01]  /*4300*/  @P5 STG.E.U16 desc[UR40][R6.64+0x12], R29 ;  /* 0x0000121d06005986 */ /* 0x000fe2000c101528 */
        /* <DEDUP_REMOVED lines=42> */
[----:B------:R-:W-:Y:S01]  /*45b0*/  ISETP.GT.AND P5, PT, R3, RZ, P0 ;  /* 0x000000ff0300720c */ /* 0x000fe200007a4270 */
[-C--:B------:R-:W-:Y:S01]  /*45c0*/  FMUL R52, R52, R19.reuse ;  /* 0x0000001334347220 */ /* 0x080fe20000400000 */
[----:B------:R-:W-:Y:S01]  /*45d0*/  F2FP.F16.F32.PACK_AB R38, RZ, R38 ;  /* 0x00000026ff26723e */ /* 0x000fe200000000ff */
[----:B------:R-:W-:Y:S01]  /*45e0*/  FMUL R53, R53, R19 ;  /* 0x0000001335357220 */ /* 0x000fe20000400000 */
[----:B------:R-:W-:Y:S01]  /*45f0*/  F2FP.F16.F32.PACK_AB R39, RZ, R39 ;  /* 0x00000027ff27723e */ /* 0x000fe200000000ff */
[----:B------:R-:W-:Y:S01]  /*4600*/  FMUL R54, R54, R19 ;  /* 0x0000001336367220 */ /* 0x000fe20000400000 */
[----:B------:R-:W-:Y:S01]  /*4610*/  F2FP.F16.F32.PACK_AB R40, RZ, R40 ;  /* 0x00000028ff28723e */ /* 0x000fe200000000ff */
[----:B------:R-:W-:Y:S01]  /*4620*/  @P2 STG.E.U16 desc[UR40][R8.64+0x30], R38 ;  /* 0x0000302608002986 */ /* 0x000fe2000c101528 */
[----:B------:R-:W-:Y:S01]  /*4630*/  F2FP.F16.F32.PACK_AB R41, RZ, R41 ;  /* 0x00000029ff29723e */ /* 0x000fe200000000ff */
[----:B------:R-:W-:Y:S01]  /*4640*/  FMUL R55, R55, R19 ;  /* 0x0000001337377220 */ /* 0x000fe20000400000 */
[C---:B------:R-:W-:Y:S01]  /*4650*/  ISETP.GT.AND P1, PT, R3.reuse, 0x8, P1 ;  /* 0x000000080300780c */ /* 0x040fe20000f24270 */
[----:B------:R-:W-:Y:S01]  /*4660*/  @P3 STG.E.U16 desc[UR40][R8.64+0x32], R39 ;  /* 0x0000322708003986 */ /* 0x000fe2000c101528 */
[----:B------:R-:W-:-:S02]  /*4670*/  ISETP.GT.AND P2, PT, R3, 0x8, P0 ;  /* 0x000000080300780c */ /* 0x000fc40000744270 */
[C---:B------:R-:W-:Y:S01]  /*4680*/  ISETP.GT.AND P0, PT, R4.reuse, 0x29, PT ;  /* 0x000000290400780c */ /* 0x040fe20003f04270 */
[----:B------:R-:W-:Y:S01]  /*4690*/  @P4 STG.E.U16 desc[UR40][R6.64+0x40], R40 ;  /* 0x0000402806004986 */ /* 0x000fe2000c101528 */
[----:B------:R-:W-:Y:S02]  /*46a0*/  ISETP.GT.AND P4, PT, R4, 0x28, PT ;  /* 0x000000280400780c */ /* 0x000fe40003f84270 */
[----:B------:R-:W-:Y:S01]  /*46b0*/  F2FP.F16.F32.PACK_AB R42, RZ, R42 ;  /* 0x0000002aff2a723e */ /* 0x000fe200000000ff */
[----:B------:R-:W-:Y:S01]  /*46c0*/  @P5 STG.E.U16 desc[UR40][R6.64+0x42], R41 ;  /* 0x0000422906005986 */ /* 0x000fe2000c101528 */
[C---:B------:R-:W-:Y:S02]  /*46d0*/  ISETP.GT.AND P5, PT, R3.reuse, RZ, P4 ;  /* 0x000000ff0300720c */ /* 0x040fe400027a4270 */
[----:B------:R-:W-:Y:S01]  /*46e0*/  ISETP.GT.AND P3, PT, R3, RZ, P0 ;  /* 0x000000ff0300720c */ /* 0x000fe20000764270 */
[----:B------:R-:W-:Y:S01]  /*46f0*/  @P1 STG.E.U16 desc[UR40][R8.64+0x40], R42 ;  /* 0x0000402a08001986 */ /* 0x000fe2000c101528 */
[----:B------:R-:W-:-:S02]  /*4700*/  F2FP.F16.F32.PACK_AB R43, RZ, R43 ;  /* 0x0000002bff2b723e */ /* 0x000fc400000000ff */
[----:B------:R-:W-:Y:S02]  /*4710*/  F2FP.F16.F32.PACK_AB R44, RZ, R44 ;  /* 0x0000002cff2c723e */ /* 0x000fe400000000ff */
[C---:B------:R-:W-:Y:S01]  /*4720*/  ISETP.GT.AND P4, PT, R3.reuse, 0x8, P4 ;  /* 0x000000080300780c */ /* 0x040fe20002784270 */
[----:B------:R-:W-:Y:S01]  /*4730*/  @P2 STG.E.U16 desc[UR40][R8.64+0x42], R43 ;  /* 0x0000422b08002986 */ /* 0x000fe2000c101528 */
[----:B------:R-:W-:Y:S02]  /*4740*/  F2FP.F16.F32.PACK_AB R45, RZ, R45 ;  /* 0x0000002dff2d723e */ /* 0x000fe400000000ff */
[C---:B------:R-:W-:Y:S01]  /*4750*/  ISETP.GT.AND P2, PT, R4.reuse, 0x31, PT ;  /* 0x000000310400780c */ /* 0x040fe20003f44270 */
[----:B------:R-:W-:Y:S01]  /*4760*/  @P5 STG.E.U16 desc[UR40][R6.64+0x50], R44 ;  /* 0x0000502c06005986 */ /* 0x000fe2000c101528 */
[----:B------:R-:W-:Y:S02]  /*4770*/  ISETP.GT.AND P5, PT, R3, 0x8, P0 ;  /* 0x000000080300780c */ /* 0x000fe400007a4270 */
[C---:B------:R-:W-:Y:S01]  /*4780*/  ISETP.GT.AND P1, PT, R4.reuse, 0x38, PT ;  /* 0x000000380400780c */ /* 0x040fe20003f24270 */
[----:B------:R-:W-:Y:S01]  /*4790*/  @P3 STG.E.U16 desc[UR40][R6.64+0x52], R45 ;  /* 0x0000522d06003986 */ /* 0x000fe2000c101528 */
[----:B------:R-:W-:-:S02]  /*47a0*/  ISETP.GT.AND P3, PT, R4, 0x30, PT ;  /* 0x000000300400780c */ /* 0x000fc40003f64270 */
[----:B------:R-:W-:Y:S01]  /*47b0*/  ISETP.GT.AND P0, PT, R4, 0x39, PT ;  /* 0x000000390400780c */ /* 0x000fe20003f04270 */
[----:B------:R-:W-:Y:S01]  /*47c0*/  @P4 IMAD.MOV.U32 R4, RZ, RZ, R8 ;  /* 0x000000ffff044224 */ /* 0x000fe200078e0008 */
[----:B------:R-:W-:Y:S01]  /*47d0*/  F2FP.F16.F32.PACK_AB R46, RZ, R46 ;  /* 0x0000002eff2e723e */ /* 0x000fe200000000ff */
[----:B------:R-:W-:Y:S01]  /*47e0*/  @P4 IMAD.MOV.U32 R5, RZ, RZ, R9 ;  /* 0x000000ffff054224 */ /* 0x000fe200078e0009 */
[----:B------:R-:W-:Y:S02]  /*47f0*/  F2FP.F16.F32.PACK_AB R47, RZ, R47 ;  /* 0x0000002fff2f723e */ /* 0x000fe400000000ff */
[----:B------:R-:W-:Y:S02]  /*4800*/  F2FP.F16.F32.PACK_AB R48, RZ, R48 ;  /* 0x00000030ff30723e */ /* 0x000fe400000000ff */
[----:B------:R0:W-:Y:S01]  /*4810*/  @P4 STG.E.U16 desc[UR40][R4.64+0x50], R46 ;  /* 0x0000502e04004986 */ /* 0x0001e2000c101528 */
[----:B------:R-:W-:Y:S02]  /*4820*/  ISETP.GT.AND P4, PT, R3, RZ, P2 ;  /* 0x000000ff0300720c */ /* 0x000fe40001784270 */
[----:B------:R-:W-:-:S02]  /*4830*/  F2FP.F16.F32.PACK_AB R49, RZ, R49 ;  /* 0x00000031ff31723e */ /* 0x000fc400000000ff */
[----:B------:R-:W-:Y:S02]  /*4840*/  ISETP.GT.AND P2, PT, R3, 0x8, P2 ;  /* 0x000000080300780c */ /* 0x000fe40001744270 */
[----:B------:R-:W-:Y:S02]  /*4850*/  F2FP.F16.F32.PACK_AB R50, RZ, R50 ;  /* 0x00000032ff32723e */ /* 0x000fe400000000ff */
[----:B------:R-:W-:Y:S02]  /*4860*/  F2FP.F16.F32.PACK_AB R51, RZ, R51 ;  /* 0x00000033ff33723e */ /* 0x000fe400000000ff */
[----:B------:R-:W-:Y:S01]  /*4870*/  F2FP.F16.F32.PACK_AB R52, RZ, R52 ;  /* 0x00000034ff34723e */ /* 0x000fe200000000ff */
[----:B0-----:R-:W-:Y:S01]  /*4880*/  @P5 IMAD.MOV.U32 R4, RZ, RZ, R8 ;  /* 0x000000ffff045224 */ /* 0x001fe200078e0008 */
[----:B------:R-:W-:Y:S01]  /*4890*/  F2FP.F16.F32.PACK_AB R53, RZ, R53 ;  /* 0x00000035ff35723e */ /* 0x000fe200000000ff */
[----:B------:R-:W-:Y:S01]  /*48a0*/  @P5 IMAD.MOV.U32 R5, RZ, RZ, R9 ;  /* 0x000000ffff055224 */ /* 0x000fe200078e0009 */
[----:B------:R-:W-:-:S02]  /*48b0*/  F2FP.F16.F32.PACK_AB R54, RZ, R54 ;  /* 0x00000036ff36723e */ /* 0x000fc400000000ff */
[----:B------:R-:W-:Y:S02]  /*48c0*/  F2FP.F16.F32.PACK_AB R55, RZ, R55 ;  /* 0x00000037ff37723e */ /* 0x000fe400000000ff */
[----:B------:R0:W-:Y:S01]  /*48d0*/  @P5 STG.E.U16 desc[UR40][R4.64+0x52], R47 ;  /* 0x0000522f04005986 */ /* 0x0001e2000c101528 */
[C---:B------:R-:W-:Y:S02]  /*48e0*/  ISETP.GT.AND P5, PT, R3.reuse, RZ, P3 ;  /* 0x000000ff0300720c */ /* 0x040fe40001fa4270 */
[----:B------:R-:W-:-:S11]  /*48f0*/  ISETP.GT.AND P3, PT, R3, 0x8, P3 ;  /* 0x000000080300780c */ /* 0x000fd60001f64270 */
[----:B0-----:R-:W-:Y:S02]  /*4900*/  @P5 IMAD.MOV.U32 R4, RZ, RZ, R6 ;  /* 0x000000ffff045224 */ /* 0x001fe400078e0006 */
[----:B------:R-:W-:-:S05]  /*4910*/  @P5 IMAD.MOV.U32 R5, RZ, RZ, R7 ;  /* 0x000000ffff055224 */ /* 0x000fca00078e0007 */
[----:B------:R0:W-:Y:S01]  /*4920*/  @P5 STG.E.U16 desc[UR40][R4.64+0x60], R48 ;  /* 0x0000603004005986 */ /* 0x0001e2000c101528 */
[C---:B------:R-:W-:Y:S02]  /*4930*/  ISETP.GT.AND P5, PT, R3.reuse, RZ, P0 ;  /* 0x000000ff0300720c */ /* 0x040fe400007a4270 */
[----:B------:R-:W-:Y:S01]  /*4940*/  ISETP.GT.AND P0, PT, R3, 0x8, P0 ;  /* 0x000000080300780c */ /* 0x000fe20000704270 */
[----:B0-----:R-:W-:Y:S02]  /*4950*/  @P4 IMAD.MOV.U32 R4, RZ, RZ, R6 ;  /* 0x000000ffff044224 */ /* 0x001fe400078e0006 */
[----:B------:R-:W-:-:S05]  /*4960*/  @P4 IMAD.MOV.U32 R5, RZ, RZ, R7 ;  /* 0x000000ffff054224 */ /* 0x000fca00078e0007 */
[----:B------:R0:W-:Y:S01]  /*4970*/  @P4 STG.E.U16 desc[UR40][R4.64+0x62], R49 ;  /* 0x0000623104004986 */ /* 0x0001e2000c101528 */
[C---:B------:R-:W-:Y:S02]  /*4980*/  ISETP.GT.AND P4, PT, R3.reuse, RZ, P1 ;  /* 0x000000ff0300720c */ /* 0x040fe40000f84270 */
[----:B------:R-:W-:Y:S01]  /*4990*/  ISETP.GT.AND P1, PT, R3, 0x8, P1 ;  /* 0x000000080300780c */ /* 0x000fe20000f24270 */
[----:B0-----:R-:W-:Y:S02]  /*49a0*/  @P3 IMAD.MOV.U32 R4, RZ, RZ, R8 ;  /* 0x000000ffff043224 */ /* 0x001fe400078e0008 */
[----:B------:R-:W-:-:S05]  /*49b0*/  @P3 IMAD.MOV.U32 R5, RZ, RZ, R9 ;  /* 0x000000ffff053224 */ /* 0x000fca00078e0009 */
[----:B------:R0:W-:Y:S02]  /*49c0*/  @P3 STG.E.U16 desc[UR40][R4.64+0x60], R50 ;  /* 0x0000603204003986 */ /* 0x0001e4000c101528 */
[----:B0-----:R-:W-:Y:S02]  /*49d0*/  @P2 IMAD.MOV.U32 R4, RZ, RZ, R8 ;  /* 0x000000ffff042224 */ /* 0x001fe400078e0008 */
[----:B------:R-:W-:-:S05]  /*49e0*/  @P2 IMAD.MOV.U32 R5, RZ, RZ, R9 ;  /* 0x000000ffff052224 */ /* 0x000fca00078e0009 */
[----:B------:R0:W-:Y:S02]  /*49f0*/  @P2 STG.E.U16 desc[UR40][R4.64+0x62], R51 ;  /* 0x0000623304002986 */ /* 0x0001e4000c101528 */
[----:B0-----:R-:W-:Y:S02]  /*4a00*/  @P4 IMAD.MOV.U32 R4, RZ, RZ, R6 ;  /* 0x000000ffff044224 */ /* 0x001fe400078e0006 */
[----:B------:R-:W-:-:S05]  /*4a10*/  @P4 IMAD.MOV.U32 R5, RZ, RZ, R7 ;  /* 0x000000ffff054224 */ /* 0x000fca00078e0007 */
[----:B------:R0:W-:Y:S04]  /*4a20*/  @P4 STG.E.U16 desc[UR40][R4.64+0x70], R52 ;  /* 0x0000703404004986 */ /* 0x0001e8000c101528 */
[----:B------:R1:W-:Y:S01]  /*4a30*/  @P5 STG.E.U16 desc[UR40][R6.64+0x72], R53 ;  /* 0x0000723506005986 */ /* 0x0003e2000c101528 */
[----:B0-----:R-:W-:Y:S02]  /*4a40*/  @P1 IMAD.MOV.U32 R4, RZ, RZ, R8 ;  /* 0x000000ffff041224 */ /* 0x001fe400078e0008 */
[----:B------:R-:W-:-:S05]  /*4a50*/  @P1 IMAD.MOV.U32 R5, RZ, RZ, R9 ;  /* 0x000000ffff051224 */ /* 0x000fca00078e0009 */
[----:B------:R1:W-:Y:S04]  /*4a60*/  @P1 STG.E.U16 desc[UR40][R4.64+0x70], R54 ;  /* 0x0000703604001986 */ /* 0x0003e8000c101528 */
[----:B------:R1:W-:Y:S02]  /*4a70*/  @P0 STG.E.U16 desc[UR40][R8.64+0x72], R55 ;  /* 0x0000723708000986 */ /* 0x0003e4000c101528 */
.L_x_90:
[----:B------:R-:W-:Y:S05]  /*4a80*/  BSYNC B0 ;  /* 0x0000000000007941 */ /* 0x000fea0003800000 */
.L_x_28:
[----:B------:R-:W-:Y:S01]  /*4a90*/  IADD3 R16, P0, R16, UR38, RZ ;  /* 0x0000002610107c10 */ /* 0x000fe2000ff1e0ff */
[----:B------:R-:W-:Y:S01]  /*4aa0*/  ULDC.64 UR4, c[0x0][0x650] ;  /* 0x0001940000047ab9 */ /* 0x000fe20000000a00 */
[----:B------:R-:W-:Y:S01]  /*4ab0*/  PRMT R3, RZ, 0x7610, R3 ;  /* 0x00007610ff037816 */ /* 0x000fe20000000003 */
[----:B------:R-:W-:Y:S01]  /*4ac0*/  IMAD.MOV.U32 R68, RZ, RZ, -0x1 ;  /* 0xffffffffff447424 */ /* 0x000fe200078e00ff */
[----:B------:R-:W-:Y:S01]  /*4ad0*/  IADD3.X R17, R17, UR37, RZ, P0, !PT ;  /* 0x0000002511117c10 */ /* 0x000fe200087fe4ff */
[----:B------:R-:W-:Y:S01]  /*4ae0*/  IMAD.MOV.U32 R67, RZ, RZ, -0x1 ;  /* 0xffffffffff437424 */ /* 0x000fe200078e00ff */
[----:B------:R-:W-:-:S04]  /*4af0*/  ISETP.GE.U32.AND P0, PT, R16, UR4, PT ;  /* 0x0000000410007c0c */ /* 0x000fc8000bf06070 */
[----:B------:R-:W-:-:S13]  /*4b00*/  ISETP.GE.U32.AND.EX P0, PT, R17, UR5, PT, P0 ;  /* 0x0000000511007c0c */ /* 0x000fda000bf06100 */
[----:B------:R-:W-:Y:S05]  /*4b10*/  @P0 BRA `(.L_x_91) ;  /* 0x00000004004c0947 */ /* 0x000fea0003800000 */
[----:B-12-4-:R-:W1:Y:S01]  /*4b20*/  LDC.64 R10, c[0x0][0x628] ;  /* 0x00018a00ff0a7b82 */ /* 0x016e620000000a00 */
[----:B---3--:R-:W2:Y:S01]  /*4b30*/  S2R R12, SR_CTAID.X ;  /* 0x00000000000c7919 */ /* 0x008ea20000002500 */
[----:B------:R-:W-:Y:S02]  /*4b40*/  IMAD.MOV.U32 R8, RZ, RZ, R16 ;  /* 0x000000ffff087224 */ /* 0x000fe400078e0010 */
[----:B------:R-:W-:Y:S01]  /*4b50*/  IMAD.MOV.U32 R9, RZ, RZ, R17 ;  /* 0x000000ffff097224 */ /* 0x000fe200078e0011 */
[----:B------:R-:W3:Y:S03]  /*4b60*/  S2R R20, SR_CTAID.Y ;  /* 0x0000000000147919 */ /* 0x000ee60000002600 */
[----:B------:R-:W4:Y:S08]  /*4b70*/  LDC R0, c[0x0][0x630] ;  /* 0x00018c00ff007b82 */ /* 0x000f300000000800 */
[----:B------:R-:W0:Y:S01]  /*4b80*/  LDC.64 R14, c[0x0][0x620] ;  /* 0x00018800ff0e7b82 */ /* 0x000e220000000a00 */
[----:B-1----:R-:W-:-:S04]  /*4b90*/  ISETP.NE.U32.AND P0, PT, R10, RZ, PT ;  /* 0x000000ff0a00720c */ /* 0x002fc80003f05070 */
[----:B------:R-:W-:-:S13]  /*4ba0*/  ISETP.NE.AND.EX P0, PT, R11, RZ, PT, P0 ;  /* 0x000000ff0b00720c */ /* 0x000fda0003f05300 */
[----:B0-234-:R-:W-:Y:S05]  /*4bb0*/  @!P0 BRA `(.L_x_92) ;  /* 0x0000000000288947 */ /* 0x01dfea0003800000 */
        /* <DEDUP_REMOVED lines=10> */
.L_x_92:
[-CC-:B------:R-:W-:Y:S01]  /*4c60*/  SHF.R.U64 R67, R8, R0.reuse, R9.reuse ;  /* 0x0000000008437219 */ /* 0x180fe20000001209 */
[----:B------:R-:W0:Y:S01]  /*4c70*/  LDC.64 R26, c[0x0][0x640] ;  /* 0x00019000ff1a7b82 */ /* 0x000e220000000a00 */
[----:B------:R-:W-:Y:S01]  /*4c80*/  SHF.R.U32.HI R0, RZ, R0, R9 ;  /* 0x00000000ff007219 */ /* 0x000fe20000011609 */
[----:B------:R-:W-:Y:S01]  /*4c90*/  ULDC UR4, c[0x0][0x150] ;  /* 0x0000540000047ab9 */ /* 0x000fe20000000800 */
[----:B------:R-:W-:Y:S02]  /*4ca0*/  IADD3 R3, P0, RZ, -R67, RZ ;  /* 0x80000043ff037210 */ /* 0x000fe40007f1e0ff */
[----:B------:R-:W-:-:S03]  /*4cb0*/  I2FP.F32.U32 R7, R12 ;  /* 0x0000000c00077245 */ /* 0x000fc60000201000 */
[----:B------:R-:W1:Y:S01]  /*4cc0*/  LDC R6, c[0x0][0x618] ;  /* 0x00018600ff067b82 */ /* 0x000e620000000800 */
[----:B------:R-:W-:Y:S02]  /*4cd0*/  IMAD.X R5, RZ, RZ, ~R0, P0 ;  /* 0x000000ffff057224 */ /* 0x000fe400000e0e00 */
[----:B------:R-:W-:Y:S01]  /*4ce0*/  FMUL R7, R7, UR4 ;  /* 0x0000000407077c20 */ /* 0x000fe20008400000 */
[----:B------:R-:W-:Y:S01]  /*4cf0*/  ULDC UR4, c[0x0][0x154] ;  /* 0x0000550000047ab9 */ /* 0x000fe20000000800 */
[-C--:B------:R-:W-:Y:S02]  /*4d00*/  IMAD R0, R5, R14.reuse, RZ ;  /* 0x0000000e05007224 */ /* 0x080fe400078e02ff */
[C---:B------:R-:W-:Y:S01]  /*4d10*/  IMAD.WIDE.U32 R4, R3.reuse, R14, R16 ;  /* 0x0000000e03047225 */ /* 0x040fe200078e0010 */
[----:B------:R-:W2:Y:S01]  /*4d20*/  LDC R8, c[0x0][0x608] ;  /* 0x00018200ff087b82 */ /* 0x000ea20000000800 */
[----:B------:R-:W3:Y:S02]  /*4d30*/  F2I.U32.TRUNC.NTZ R7, R7 ;  /* 0x0000000700077305 */ /* 0x000ee4000020f000 */
[----:B------:R-:W-:Y:S01]  /*4d40*/  IMAD R3, R3, R15, R0 ;  /* 0x0000000f03037224 */ /* 0x000fe200078e0200 */
[----:B------:R-:W-:-:S03]  /*4d50*/  I2FP.F32.U32 R0, R20 ;  /* 0x0000001400007245 */ /* 0x000fc60000201000 */
[----:B------:R-:W-:Y:S01]  /*4d60*/  IMAD.IADD R3, R5, 0x1, R3 ;  /* 0x0000000105037824 */ /* 0x000fe200078e0203 */
[----:B------:R-:W4:Y:S01]  /*4d70*/  LDC R11, c[0x0][0x658] ;  /* 0x00019600ff0b7b82 */ /* 0x000f220000000800 */
[----:B0-----:R-:W-:-:S04]  /*4d80*/  ISETP.NE.U32.AND P0, PT, R26, RZ, PT ;  /* 0x000000ff1a00720c */ /* 0x001fc80003f05070 */
[----:B------:R-:W-:-:S03]  /*4d90*/  ISETP.NE.AND.EX P0, PT, R27, RZ, PT, P0 ;  /* 0x000000ff1b00720c */ /* 0x000fc60003f05300 */
[----:B------:R-:W0:Y:S01]  /*4da0*/  LDC R9, c[0x0][0x144] ;  /* 0x00005100ff097b82 */ /* 0x000e220000000800 */
[-C--:B-1----:R-:W-:Y:S01]  /*4db0*/  SHF.R.U64 R10, R4, R6.reuse, R3 ;  /* 0x00000006040a7219 */ /* 0x082fe20000001203 */
[----:B---3--:R-:W-:Y:S01]  /*4dc0*/  IMAD.MOV R7, RZ, RZ, -R7 ;  /* 0x000000ffff077224 */ /* 0x008fe200078e0a07 */
[----:B------:R-:W-:Y:S01]  /*4dd0*/  SHF.R.U32.HI R3, RZ, R6, R3 ;  /* 0x00000006ff037219 */ /* 0x000fe20000011603 */
[----:B------:R-:W-:-:S04]  /*4de0*/  FMUL R6, R0, UR4 ;  /* 0x0000000400067c20 */ /* 0x000fc80008400000 */
[----:B------:R-:W1:Y:S01]  /*4df0*/  LDC R21, c[0x0][0x148] ;  /* 0x00005200ff157b82 */ /* 0x000e620000000800 */
[----:B------:R3:W0:Y:S01]  /*4e00*/  F2I.U32.TRUNC.NTZ R14, R6 ;  /* 0x00000006000e7305 */ /* 0x000622000020f000 */
[-CC-:B--2---:R-:W-:Y:S02]  /*4e10*/  SHF.R.U64 R13, R10, R8.reuse, R3.reuse ;  /* 0x000000080a0d7219 */ /* 0x184fe40000001203 */
[----:B------:R-:W-:-:S04]  /*4e20*/  SHF.R.U32.HI R0, RZ, R8, R3 ;  /* 0x00000008ff007219 */ /* 0x000fc80000011603 */
[----:B-----5:R-:W2:Y:S01]  /*4e30*/  LDC R24, c[0x0][0x648] ;  /* 0x00019200ff187b82 */ /* 0x020ea20000000800 */
[-CC-:B----4-:R-:W-:Y:S02]  /*4e40*/  SHF.R.U64 R15, R13, R11.reuse, R0.reuse ;  /* 0x0000000b0d0f7219 */ /* 0x190fe40000001200 */
[----:B------:R-:W-:-:S03]  /*4e50*/  SHF.R.U32.HI R5, RZ, R11, R0 ;  /* 0x0000000bff057219 */ /* 0x000fc60000011600 */
[----:B------:R-:W-:Y:S02]  /*4e60*/  IMAD.MOV.U32 R4, RZ, RZ, R15 ;  /* 0x000000ffff047224 */ /* 0x000fe400078e000f */
[----:B------:R-:W4:Y:S01]  /*4e70*/  LDC R28, c[0x0][0x638] ;  /* 0x00018e00ff1c7b82 */ /* 0x000f220000000800 */
[----:B0-----:R-:W-:-:S07]  /*4e80*/  IMAD R25, R9, R7, R12 ;  /* 0x0000000709197224 */ /* 0x001fce00078e020c */
[----:B------:R-:W0:Y:S08]  /*4e90*/  LDC R29, c[0x0][0x610] ;  /* 0x00018400ff1d7b82 */ /* 0x000e300000000800 */
[----:B------:R-:W0:Y:S01]  /*4ea0*/  LDC R30, c[0x0][0x600] ;  /* 0x00018000ff1e7b82 */ /* 0x000e220000000800 */
[----:B-123--:R-:W-:Y:S05]  /*4eb0*/  @!P0 BRA `(.L_x_93) ;  /* 0x0000000000288947 */ /* 0x00efea0003800000 */
        /* <DEDUP_REMOVED lines=10> */
.L_x_93:
[----:B------:R-:W-:Y:S01]  /*4f60*/  ISETP.NE.AND P0, PT, R2, 0x1, PT ;  /* 0x000000010200780c */ /* 0x000fe20003f05270 */
[----:B------:R-:W-:Y:S01]  /*4f70*/  IMAD.MOV R14, RZ, RZ, -R14 ;  /* 0x000000ffff0e7224 */ /* 0x000fe200078e0a0e */
[----:B------:R-:W-:Y:S02]  /*4f80*/  SHF.R.U64 R3, R4, R24, R5 ;  /* 0x0000001804037219 */ /* 0x000fe40000001205 */
[----:B------:R-:W-:Y:S02]  /*4f90*/  LOP3.LUT R0, R13, R64, RZ, 0xc0, !PT ;  /* 0x000000400d007212 */ /* 0x000fe400078ec0ff */
[----:B------:R-:W-:Y:S01]  /*4fa0*/  LOP3.LUT R10, R10, R63, RZ, 0xc0, !PT ;  /* 0x0000003f0a0a7212 */ /* 0x000fe200078ec0ff */
[----:B------:R-:W-:Y:S02]  /*4fb0*/  IMAD.MOV R4, RZ, RZ, -R3 ;  /* 0x000000ffff047224 */ /* 0x000fe400078e0a03 */
[----:B------:R-:W-:Y:S02]  /*4fc0*/  IMAD R0, R59, R3, R0 ;  /* 0x000000033b007224 */ /* 0x000fe400078e0200 */
[----:B----4-:R-:W-:-:S02]  /*4fd0*/  IMAD R3, R4, R28, R15 ;  /* 0x0000001c04037224 */ /* 0x010fc400078e020f */
[----:B------:R-:W-:Y:S02]  /*4fe0*/  @P0 IMAD R25, R21, R14, R20 ;  /* 0x0000000e15190224 */ /* 0x000fe400078e0214 */
[----:B0-----:R-:W-:Y:S02]  /*4ff0*/  IMAD R5, R3, R30, R10 ;  /* 0x0000001e03057224 */ /* 0x001fe400078e020a */
[----:B------:R-:W-:Y:S02]  /*5000*/  IMAD R0, R0, R29, R25 ;  /* 0x0000001d00007224 */ /* 0x000fe400078e0219 */
[----:B------:R-:W-:-:S03]  /*5010*/  IMAD.MOV.U32 R4, RZ, RZ, 0x1 ;  /* 0x00000001ff047424 */ /* 0x000fc600078e00ff */
[----:B------:R-:W-:Y:S02]  /*5020*/  SEL R68, R5, R0, !P0 ;  /* 0x0000000005447207 */ /* 0x000fe40004000000 */
[----:B------:R-:W-:Y:S02]  /*5030*/  PRMT R3, R4, 0x7610, R3 ;  /* 0x0000761004037816 */ /* 0x000fe40000000003 */
[----:B------:R-:W-:-:S07]  /*5040*/  SEL R0, R0, R5, !P0 ;  /* 0x0000000500007207 */ /* 0x000fce0004000000 */
.L_x_91:
[----:B------:R-:W-:Y:S01]  /*5050*/  UIADD3 UR42, UR43, UR42, URZ ;  /* 0x0000002a2b2a7290 */ /* 0x000fe2000fffe03f */
[----:B------:R-:W-:Y:S01]  /*5060*/  LOP3.LUT P0, RZ, R3, 0xff, RZ, 0xc0, !PT ;  /* 0x000000ff03ff7812 */ /* 0x000fe2000780c0ff */
[----:B------:R-:W-:Y:S02]  /*5070*/  IMAD.MOV.U32 R69, RZ, RZ, R0 ;  /* 0x000000ffff457224 */ /* 0x000fe400078e0000 */
[----:B------:R-:W-:Y:S02]  /*5080*/  USHF.R.U32.HI UR4, URZ, 0x1, UR42 ;  /* 0x000000013f047899 */ /* 0x000fe4000801162a */
[----:B------:R-:W-:Y:S02]  /*5090*/  UISETP.GT.U32.AND UP1, UPT, UR42, 0x1, UPT ;  /* 0x000000012a00788c */ /* 0x000fe4000bf24070 */
[----:B------:R-:W-:Y:S02]  /*50a0*/  ULOP3.LUT UR4, UR4, 0x1, URZ, 0xc0, !UPT ;  /* 0x0000000104047892 */ /* 0x000fe4000f8ec03f */
[----:B------:R-:W-:-:S02]  /*50b0*/  UISETP.LT.U32.AND UP1, UPT, UR43, 0x2, UP1 ;  /* 0x000000022b00788c */ /* 0x000fc40008f21070 */
[----:B------:R-:W-:Y:S02]  /*50c0*/  UISETP.NE.U32.AND UP0, UPT, UR4, 0x1, UPT ;  /* 0x000000010400788c */ /* 0x000fe4000bf05070 */
[----:B------:R-:W-:Y:S02]  /*50d0*/  USEL UR5, URZ, 0x1, !UP1 ;  /* 0x000000013f057887 */ /* 0x000fe4000c800000 */
[----:B------:R-:W-:Y:S02]  /*50e0*/  UISETP.GT.U32.AND UP0, UPT, UR43, 0x1, !UP0 ;  /* 0x000000012b00788c */ /* 0x000fe4000c704070 */
[----:B------:R-:W-:Y:S02]  /*50f0*/  ULOP3.LUT UR42, UR42, 0x1, URZ, 0xc0, !UPT ;  /* 0x000000012a2a7892 */ /* 0x000fe4000f8ec03f */
[----:B------:R-:W-:-:S04]  /*5100*/  USEL UR4, URZ, 0x1, !UP0 ;  /* 0x000000013f047887 */ /* 0x000fc8000c000000 */
[----:B------:R-:W-:Y:S01]  /*5110*/  ULOP3.LUT UR36, UR4, UR36, UR5, 0x96, !UPT ;  /* 0x0000002404247292 */ /* 0x000fe2000f8e9605 */
[----:B------:R-:W-:Y:S11]  /*5120*/  @P0 BRA `(.L_x_94) ;  /* 0xffffffc000140947 */ /* 0x000ff6000383ffff */
[----:B------:R-:W-:Y:S05]  /*5130*/  EXIT ;  /* 0x000000000000794d */ /* 0x000fea0003800000 */
.L_x_3:
        /* <DEDUP_REMOVED lines=26> */
.L_x_96:
[--C-:B------:R-:W-:Y:S01]  /*52e0*/  SHF.R.U64 R14, R12, R20, R13.reuse ;  /* 0x000000140c0e7219 */ /* 0x100fe2000000120d */
[----:B------:R-:W0:Y:S01]  /*52f0*/  LDC R24, c[0x0][0x618] ;  /* 0x00018600ff187b82 */ /* 0x000e220000000800 */
[----:B------:R-:W-:Y:S01]  /*5300*/  I2FP.F32.U32 R8, R6 ;  /* 0x0000000600087245 */ /* 0x000fe20000201000 */
[----:B------:R-:W-:Y:S01]  /*5310*/  ULDC UR4, c[0x0][0x150] ;  /* 0x0000540000047ab9 */ /* 0x000fe20000000800 */
[----:B------:R-:W-:Y:S02]  /*5320*/  SHF.R.U32.HI R7, RZ, R20, R13 ;  /* 0x00000014ff077219 */ /* 0x000fe4000001160d */
[----:B------:R-:W-:Y:S01]  /*5330*/  IADD3 R11, P0, RZ, -R14, RZ ;  /* 0x8000000eff0b7210 */ /* 0x000fe20007f1e0ff */
[----:B------:R-:W-:Y:S01]  /*5340*/  FMUL R13, R8, UR4 ;  /* 0x00000004080d7c20 */ /* 0x000fe20008400000 */
[----:B------:R-:W-:Y:S01]  /*5350*/  ULDC UR4, c[0x0][0x154] ;  /* 0x0000550000047ab9 */ /* 0x000fe20000000800 */
[----:B------:R-:W1:Y:S02]  /*5360*/  LDC.64 R26, c[0x0][0x640] ;  /* 0x00019000ff1a7b82 */ /* 0x000e640000000a00 */
[----:B------:R-:W-:-:S02]  /*5370*/  IMAD.X R7, RZ, RZ, ~R7, P0 ;  /* 0x000000ffff077224 */ /* 0x000fc400000e0e07 */
[----:B------:R-:W2:Y:S01]  /*5380*/  F2I.U32.TRUNC.NTZ R13, R13 ;  /* 0x0000000d000d7305 */ /* 0x000ea2000020f000 */
[----:B------:R-:W-:-:S03]  /*5390*/  IMAD.WIDE.U32 R8, R11, R22, R16 ;  /* 0x000000160b087225 */ /* 0x000fc600078e0010 */
[----:B------:R-:W3:Y:S01]  /*53a0*/  LDC R15, c[0x0][0x144] ;  /* 0x00005100ff0f7b82 */ /* 0x000ee20000000800 */
[----:B------:R-:W-:-:S04]  /*53b0*/  IMAD R10, R7, R22, RZ ;  /* 0x00000016070a7224 */ /* 0x000fc800078e02ff */
[----:B------:R-:W-:Y:S02]  /*53c0*/  IMAD R7, R11, R23, R10 ;  /* 0x000000170b077224 */ /* 0x000fe400078e020a */
[----:B------:R-:W-:Y:S01]  /*53d0*/  IMAD.MOV.U32 R10, RZ, RZ, -0x1 ;  /* 0xffffffffff0a7424 */ /* 0x000fe200078e00ff */
[----:B------:R-:W4:Y:S01]  /*53e0*/  LDC R20, c[0x0][0x608] ;  /* 0x00018200ff147b82 */ /* 0x000f220000000800 */
[----:B------:R-:W-:Y:S01]  /*53f0*/  IMAD.IADD R7, R9, 0x1, R7 ;  /* 0x0000000109077824 */ /* 0x000fe200078e0207 */
[----:B------:R-:W-:-:S04]  /*5400*/  I2FP.F32.U32 R9, R3 ;  /* 0x0000000300097245 */ /* 0x000fc80000201000 */
[-C--:B0-----:R-:W-:Y:S01]  /*5410*/  SHF.R.U64 R12, R8, R24.reuse, R7 ;  /* 0x00000018080c7219 */ /* 0x081fe20000001207 */
[----:B--2---:R-:W-:Y:S01]  /*5420*/  IMAD.MOV R8, RZ, RZ, -R13 ;  /* 0x000000ffff087224 */ /* 0x004fe200078e0a0d */
[----:B------:R-:W0:Y:S01]  /*5430*/  LDC R11, c[0x0][0x658] ;  /* 0x00019600ff0b7b82 */ /* 0x000e220000000800 */
[----:B-1----:R-:W-:Y:S01]  /*5440*/  ISETP.NE.U32.AND P0, PT, R26, RZ, PT ;  /* 0x000000ff1a00720c */ /* 0x002fe20003f05070 */
[----:B------:R-:W-:Y:S01]  /*5450*/  FMUL R9, R9, UR4 ;  /* 0x0000000409097c20 */ /* 0x000fe20008400000 */
[----:B------:R-:W-:Y:S02]  /*5460*/  SHF.R.U32.HI R7, RZ, R24, R7 ;  /* 0x00000018ff077219 */ /* 0x000fe40000011607 */
[----:B------:R-:W-:-:S03]  /*5470*/  ISETP.NE.AND.EX P0, PT, R27, RZ, PT, P0 ;  /* 0x000000ff1b00720c */ /* 0x000fc60003f05300 */
[----:B------:R-:W1:Y:S01]  /*5480*/  LDC R22, c[0x0][0x148] ;  /* 0x00005200ff167b82 */ /* 0x000e620000000800 */
[----:B---3--:R-:W-:Y:S02]  /*5490*/  IMAD R23, R15, R8, R6 ;  /* 0x000000080f177224 */ /* 0x008fe400078e0206 */
[----:B------:R-:W-:-:S05]  /*54a0*/  IMAD.MOV.U32 R8, RZ, RZ, 0x1 ;  /* 0x00000001ff087424 */ /* 0x000fca00078e00ff */
[----:B------:R-:W2:Y:S01]  /*54b0*/  LDC R21, c[0x0][0x600] ;  /* 0x00018000ff157b82 */ /* 0x000ea20000000800 */
[-CC-:B----4-:R-:W-:Y:S02]  /*54c0*/  SHF.R.U64 R15, R12, R20.reuse, R7.reuse ;  /* 0x000000140c0f7219 */ /* 0x190fe40000001207 */
[----:B------:R-:W-:Y:S02]  /*54d0*/  SHF.R.U32.HI R6, RZ, R20, R7 ;  /* 0x00000014ff067219 */ /* 0x000fe40000011607 */
[----:B------:R3:W4:Y:S03]  /*54e0*/  F2I.U32.TRUNC.NTZ R20, R9 ;  /* 0x0000000900147305 */ /* 0x000726000020f000 */
[----:B------:R-:W1:Y:S01]  /*54f0*/  LDC R25, c[0x0][0x648] ;  /* 0x00019200ff197b82 */ /* 0x000e620000000800 */
[-C--:B0-----:R-:W-:Y:S02]  /*5500*/  SHF.R.U64 R19, R15, R11.reuse, R6 ;  /* 0x0000000b0f137219 */ /* 0x081fe40000001206 */
[----:B------:R-:W-:-:S02]  /*5510*/  SHF.L.U32 R10, R10, R11, RZ ;  /* 0x0000000b0a0a7219 */ /* 0x000fc400000006ff */
[-C--:B------:R-:W-:Y:S01]  /*5520*/  SHF.R.U32.HI R7, RZ, R11.reuse, R6 ;  /* 0x0000000bff077219 */ /* 0x080fe20000011606 */
[----:B------:R-:W-:Y:S01]  /*5530*/  IMAD.MOV.U32 R6, RZ, RZ, R19 ;  /* 0x000000ffff067224 */ /* 0x000fe200078e0013 */
[----:B------:R-:W-:Y:S01]  /*5540*/  SHF.L.U32 R24, R8, R11, RZ ;  /* 0x0000000b08187219 */ /* 0x000fe200000006ff */
[----:B------:R-:W0:Y:S01]  /*5550*/  LDC R28, c[0x0][0x638] ;  /* 0x00018e00ff1c7b82 */ /* 0x000e220000000800 */
[----:B------:R-:W-:-:S07]  /*5560*/  LOP3.LUT R30, RZ, R10, RZ, 0x33, !PT ;  /* 0x0000000aff1e7212 */ /* 0x000fce00078e33ff */
[----:B------:R-:W0:Y:S01]  /*5570*/  LDC R29, c[0x0][0x610] ;  /* 0x00018400ff1d7b82 */ /* 0x000e220000000800 */
[----:B---34-:R-:W-:Y:S05]  /*5580*/  @!P0 BRA `(.L_x_97) ;  /* 0x0000000000288947 */ /* 0x018fea0003800000 */
[----:B------:R-:W3:Y:S02]  /*5590*/  LDC R6, c[0x0][0x64c] ;  /* 0x00019300ff067b82 */ /* 0x000ee40000000800 */
[----:B---3--:R-:W-:-:S05]  /*55a0*/  IADD3 R11, P0, R19, R6, RZ ;  /* 0x00000006130b7210 */ /* 0x008fca0007f1e0ff */
        /* <DEDUP_REMOVED lines=8> */
.L_x_97:
[----:B------:R-:W-:Y:S01]  /*5630*/  ISETP.NE.AND P0, PT, R2, 0x1, PT ;  /* 0x000000010200780c */ /* 0x000fe20003f05270 */
[----:B--2---:R-:W-:Y:S01]  /*5640*/  VIADD R9, R21, 0xffffffff ;  /* 0xffffffff15097836 */ /* 0x004fe20000000000 */
[----:B-1----:R-:W-:Y:S01]  /*5650*/  SHF.R.U64 R7, R6, R25, R7 ;  /* 0x0000001906077219 */ /* 0x002fe20000001207 */
[----:B------:R-:W-:Y:S01]  /*5660*/  IMAD.MOV R20, RZ, RZ, -R20 ;  /* 0x000000ffff147224 */ /* 0x000fe200078e0a14 */
[----:B------:R-:W-:Y:S02]  /*5670*/  LOP3.LUT R6, R15, R30, RZ, 0xc0, !PT ;  /* 0x0000001e0f067212 */ /* 0x000fe400078ec0ff */
[----:B------:R-:W-:Y:S01]  /*5680*/  LOP3.LUT R12, R12, R9, RZ, 0xc0, !PT ;  /* 0x000000090c0c7212 */ /* 0x000fe200078ec0ff */
[----:B------:R-:W-:Y:S02]  /*5690*/  IMAD.MOV R8, RZ, RZ, -R7 ;  /* 0x000000ffff087224 */ /* 0x000fe400078e0a07 */
[----:B------:R-:W-:Y:S02]  /*56a0*/  IMAD R6, R24, R7, R6 ;  /* 0x0000000718067224 */ /* 0x000fe400078e0206 */
[----:B------:R-:W-:-:S02]  /*56b0*/  IMAD.MOV.U32 R9, RZ, RZ, 0x1 ;  /* 0x00000001ff097424 */ /* 0x000fc400078e00ff */
[----:B------:R-:W-:Y:S02]  /*56c0*/  @P0 IMAD R23, R22, R20, R3 ;  /* 0x0000001416170224 */ /* 0x000fe400078e0203 */
[----:B0-----:R-:W-:Y:S02]  /*56d0*/  IMAD R3, R8, R28, R19 ;  /* 0x0000001c08037224 */ /* 0x001fe400078e0213 */
[----:B------:R-:W-:Y:S02]  /*56e0*/  IMAD R13, R6, R29, R23 ;  /* 0x0000001d060d7224 */ /* 0x000fe400078e0217 */
[----:B------:R-:W-:Y:S02]  /*56f0*/  IMAD R6, R3, R21, R12 ;  /* 0x0000001503067224 */ /* 0x000fe400078e020c */
[----:B------:R-:W-:-:S03]  /*5700*/  IMAD.MOV.U32 R8, RZ, RZ, R14 ;  /* 0x000000ffff087224 */ /* 0x000fc600078e000e */
[----:B------:R-:W-:Y:S02]  /*5710*/  SEL R20, R6, R13, !P0 ;  /* 0x0000000d06147207 */ /* 0x000fe40004000000 */
[----:B------:R-:W-:-:S07]  /*5720*/  SEL R13, R13, R6, !P0 ;  /* 0x000000060d0d7207 */ /* 0x000fce0004000000 */
.L_x_95:
[----:B------:R-:W-:-:S08]  /*5730*/  NOP ;  /* 0x0000000000007918 */ /* 0x000fd00000000000 */
[----:B------:R-:W0:-:S00]  /*5740*/  USETMAXREG.DEALLOC.CTAPOOL 0x28 ;  /* 0x00000028000079c8 */ /* 0x000e0000080e0500 */
[----:B0-----:R-:W-:-:S13]  /*5750*/  ISETP.NE.AND P0, PT, R0, RZ, PT ;  /* 0x000000ff0000720c */ /* 0x001fda0003f05270 */
[----:B------:R-:W-:Y:S05]  /*5760*/  @P0 EXIT ;  /* 0x000000000000094d */ /* 0x000fea0003800000 */
[----:B------:R-:W-:Y:S01]  /*5770*/  LOP3.LUT P0, RZ, R9, 0xff, RZ, 0xc0, !PT ;  /* 0x000000ff09ff7812 */ /* 0x000fe2000780c0ff */
[----:B------:R-:W-:Y:S02]  /*5780*/  IMAD.MOV.U32 R0, RZ, RZ, 0x1 ;  /* 0x00000001ff007424 */ /* 0x000fe400078e00ff */
[----:B------:R-:W-:-:S10]  /*5790*/  IMAD.MOV.U32 R3, RZ, RZ, RZ ;  /* 0x000000ffff037224 */ /* 0x000fd400078e00ff */
[----:B------:R-:W-:Y:S05]  /*57a0*/  @!P0 BRA `(.L_x_98) ;  /* 0x0000000c00a88947 */ /* 0x000fea0003800000 */
[----:B------:R-:W0:Y:S01]  /*57b0*/  LDC R0, c[0x0][0x28c] ;  /* 0x0000a300ff007b82 */ /* 0x000e220000000800 */
[----:B------:R-:W-:Y:S01]  /*57c0*/  LOP3.LUT P0, RZ, R4, 0x1f, RZ, 0xc0, !PT ;  /* 0x0000001f04ff7812 */ /* 0x000fe2000780c0ff */
[----:B------:R-:W-:Y:S01]  /*57d0*/  ULDC UR21, c[0x0][0x658] ;  /* 0x0001960000157ab9 */ /* 0x000fe20000000800 */
[----:B------:R-:W-:Y:S01]  /*57e0*/  UMOV UR4, 0xffffffff ;  /* 0xffffffff00047882 */ /* 0x000fe20000000000 */
[----:B------:R-:W-:Y:S01]  /*57f0*/  BSSY B0, `(.L_x_98) ;  /* 0x00000e5000007945 */ /* 0x000fe20003800000 */
[----:B------:R-:W-:Y:S01]  /*5800*/  USHF.L.U32 UR4, UR4, UR21, URZ ;  /* 0x0000001504047299 */ /* 0x000fe2000800063f */
[C---:B------:R-:W-:Y:S01]  /*5810*/  ISETP.NE.AND P2, PT, R5.reuse, RZ, PT ;  /* 0x000000ff0500720c */ /* 0x040fe20003f45270 */
[----:B------:R-:W-:Y:S01]  /*5820*/  IMAD.MOV.U32 R11, RZ, RZ, 0x1 ;  /* 0x00000001ff0b7424 */ /* 0x000fe200078e00ff */
[----:B------:R-:W-:Y:S01]  /*5830*/  ISETP.NE.OR P0, PT, R5, RZ, !P0 ;  /* 0x000000ff0500720c */ /* 0x000fe20004705670 */
[----:B------:R-:W-:Y:S01]  /*5840*/  ULDC UR13, c[0x0][0x600] ;  /* 0x00018000000d7ab9 */ /* 0x000fe20000000800 */
[----:B------:R-:W-:Y:S01]  /*5850*/  LOP3.LUT R19, R18, 0x2, RZ, 0xfc, !PT ;  /* 0x0000000212137812 */ /* 0x000fe200078efcff */
[----:B------:R-:W-:Y:S01]  /*5860*/  UMOV UR5, 0x1 ;  /* 0x0000000100057882 */ /* 0x000fe20000000000 */
[----:B------:R-:W-:-:S02]  /*5870*/  UIADD3 UR13, UR13, -0x1, URZ ;  /* 0xffffffff0d0d7890 */ /* 0x000fc4000fffe03f */
[----:B------:R-:W-:Y:S02]  /*5880*/  USHF.L.U32 UR21, UR5, UR21, URZ ;  /* 0x0000001505157299 */ /* 0x000fe4000800063f */
[----:B------:R-:W-:Y:S01]  /*5890*/  ULOP3.LUT UR29, URZ, UR4, URZ, 0x33, !UPT ;  /* 0x000000043f1d7292 */ /* 0x000fe2000f8e333f */
[----:B------:R-:W-:Y:S01]  /*58a0*/  ULDC.64 UR14, c[0x0][0x198] ;  /* 0x00006600000e7ab9 */ /* 0x000fe20000000a00 */
[----:B0-----:R-:W-:-:S05]  /*58b0*/  VIADD R0, R0, 0xff ;  /* 0x000000ff00007836 */ /* 0x001fca0000000000 */
[----:B------:R-:W-:-:S04]  /*58c0*/  SHF.R.S32.HI R3, RZ, 0x1f, R0 ;  /* 0x0000001fff037819 */ /* 0x000fc80000011400 */
[----:B------:R-:W-:Y:S01]  /*58d0*/  LEA.HI R3, R3, R0, RZ, 0x8 ;  /* 0x0000000003037211 */ /* 0x000fe200078f40ff */
[----:B------:R-:W-:-:S03]  /*58e0*/  IMAD.MOV.U32 R0, RZ, RZ, 0x1 ;  /* 0x00000001ff007424 */ /* 0x000fc600078e00ff */
[----:B------:R-:W-:Y:S01]  /*58f0*/  SHF.R.S32.HI R12, RZ, 0x8, R3 ;  /* 0x00000008ff0c7819 */ /* 0x000fe20000011403 */
[----:B------:R-:W-:-:S04]  /*5900*/  IMAD.MOV.U32 R3, RZ, RZ, RZ ;  /* 0x000000ffff037224 */ /* 0x000fc800078e00ff */
[----:B------:R-:W-:-:S07]  /*5910*/  VIADD R10, R12, 0x1 ;  /* 0x000000010c0a7836 */ /* 0x000fce0000000000 */
.L_x_110:
[----:B------:R-:W-:-:S03]  /*5920*/  UMOV UR4, 0xffffffff ;  /* 0xffffffff00047882 */ /* 0x000fc60000000000 */
[----:B------:R-:W-:Y:S05]  /*5930*/  BRA.DIV UR4, `(.L_x_99) ;  /* 0x0000000e04e87947 */ /* 0x000fea000b800000 */
[----:B------:R-:W-:-:S13]  /*5940*/  ELECT P6, URZ, PT ;  /* 0x00000000003f782f */ /* 0x000fda00038c0000 */
.L_x_119:
[----:B------:R-:W0:Y:S01]  /*5950*/  LDC R4, c[0x0][0x28c] ;  /* 0x0000a300ff047b82 */ /* 0x000e220000000800 */
[----:B------:R-:W-:Y:S01]  /*5960*/  BSSY B1, `(.L_x_100) ;  /* 0x000005a000017945 */ /* 0x000fe20003800000 */
[----:B0-----:R-:W-:-:S13]  /*5970*/  ISETP.LT.OR P6, PT, R4, 0x1, !P6 ;  /* 0x000000010400780c */ /* 0x001fda00077c1670 */
[----:B------:R-:W-:Y:S05]  /*5980*/  @P6 BRA `(.L_x_101) ;  /* 0x00000004005c6947 */ /* 0x000fea0003800000 */
[----:B------:R-:W-:Y:S02]  /*5990*/  IMAD.SHL.U32 R13, R13, 0x80, RZ ;  /* 0x000000800d0d7824 */ /* 0x000fe400078e00ff */
[----:B------:R-:W-:Y:S02]  /*59a0*/  IMAD.SHL.U32 R20, R20, 0x40, RZ ;  /* 0x0000004014147824 */ /* 0x000fe400078e00ff */
[----:B------:R-:W-:Y:S02]  /*59b0*/  IMAD.MOV.U32 R21, RZ, RZ, RZ ;  /* 0x000000ffff157224 */ /* 0x000fe400078e00ff */
[----:B------:R-:W-:Y:S02]  /*59c0*/  IMAD.MOV.U32 R4, RZ, RZ, R10 ;  /* 0x000000ffff047224 */ /* 0x000fe400078e000a */
[----:B------:R-:W-:Y:S02]  /*59d0*/  IMAD.MOV.U32 R5, RZ, RZ, R0 ;  /* 0x000000ffff057224 */ /* 0x000fe400078e0000 */
[----:B------:R-:W-:-:S07]  /*59e0*/  IMAD.MOV.U32 R6, RZ, RZ, R3 ;  /* 0x000000ffff067224 */ /* 0x000fce00078e0003 */
.L_x_105:
[----:B------:R-:W0:Y:S01]  /*59f0*/  S2R R14, SR_CgaCtaId ;  /* 0x00000000000e7919 */ /* 0x000e220000008800 */
[----:B------:R-:W-:Y:S01]  /*5a00*/  MOV R7, 0x400 ;  /* 0x0000040000077802 */ /* 0x000fe20000000f00 */
[----:B------:R-:W1:Y:S03]  /*5a10*/  @!P2 LDC R9, c[0x0][0x500] ;  /* 0x00014000ff09ab82 */ /* 0x000e660000000800 */
[----:B0-----:R-:W-:Y:S02]  /*5a20*/  LEA R15, R14, R7, 0x18 ;  /* 0x000000070e0f7211 */ /* 0x001fe400078ec0ff */
[----:B------:R-:W-:-:S03]  /*5a30*/  SHF.L.U32 R7, R5, 0x1f, RZ ;  /* 0x0000001f05077819 */ /* 0x000fc600000006ff */
[----:B------:R-:W-:-:S04]  /*5a40*/  IMAD R14, R6, 0x8, R15 ;  /* 0x00000008060e7824 */ /* 0x000fc800078e020f */
[----:B------:R-:W0:Y:S02]  /*5a50*/  SYNCS.PHASECHK.TRANS64.TRYWAIT P1, [R14+URZ+0x10], R7 ;  /* 0x000010070e0075a7 */ /* 0x000e24000802017f */
[----:B01----:R-:W-:Y:S05]  /*5a60*/  @!P1 BRA `(.L_x_102) ;  /* 0x0000000c00bc9947 */ /* 0x003fea0003800000 */
.L_x_120:
[----:B0-----:R-:W-:Y:S01]  /*5a70*/  PRMT R7, R19, 0x9910, RZ ;  /* 0x0000991013077816 */ /* 0x001fe200000000ff */
[----:B------:R0:W-:Y:S03]  /*5a80*/  @!P2 SYNCS.ARRIVE.TRANS64 RZ, [R14+URZ], R9 ;  /* 0x000000090effa9a7 */ /* 0x0001e6000800003f */
[----:B------:R-:W-:-:S13]  /*5a90*/  ISETP.NE.AND P1, PT, R7, 0x2, PT ;  /* 0x000000020700780c */ /* 0x000fda0003f25270 */
[----:B0-----:R-:W-:Y:S05]  /*5aa0*/  @P1 BRA `(.L_x_103) ;  /* 0x0000000000041947 */ /* 0x001fea0003800000 */
[----:B------:R-:W-:Y:S01]  /*5ab0*/  BPT.TRAP 0x1 ;  /* 0x000000040000795c */ /* 0x000fe20000300000 */
.L_x_103:
[----:B------:R-:W-:Y:S05]  /*5ac0*/  @P0 BRA `(.L_x_104) ;  /* 0x0000000000040947 */ /* 0x000fea0003800000 */
[----:B------:R-:W-:Y:S01]  /*5ad0*/  BPT.TRAP 0x1 ;  /* 0x000000040000795c */ /* 0x000fe20000300000 */
.L_x_104:
[----:B------:R-:W-:Y:S01]  /*5ae0*/  R2UR UR56, R15 ;  /* 0x000000000f3872ca */ /* 0x000fe200000e0000 */
[C---:B------:R-:W-:Y:S01]  /*5af0*/  IMAD R15, R6.reuse, 0x10000, R15 ;  /* 0x00010000060f7824 */ /* 0x040fe200078e020f */
[----:B------:R-:W-:Y:S01]  /*5b00*/  R2UR UR10, R21 ;  /* 0x00000000150a72ca */ /* 0x000fe200000e0000 */
[----:B------:R-:W-:Y:S01]  /*5b10*/  UIADD3 UR22, UP0, UR14, 0xf0, URZ ;  /* 0x000000f00e167890 */ /* 0x000fe2000ff1e03f */
[----:B------:R-:W-:Y:S01]  /*5b20*/  R2UR UR16, R6 ;  /* 0x00000000061072ca */ /* 0x000fe200000e0000 */
[----:B------:R-:W-:Y:S01]  /*5b30*/  VIADD R4, R4, 0xffffffff ;  /* 0xffffffff04047836 */ /* 0x000fe20000000000 */
[----:B------:R-:W-:Y:S01]  /*5b40*/  R2UR UR32, R15 ;  /* 0x000000000f2072ca */ /* 0x000fe200000e0000 */
[----:B------:R-:W-:Y:S01]  /*5b50*/  UIADD3.X UR23, URZ, UR15, URZ, UP0, !UPT ;  /* 0x0000000f3f177290 */ /* 0x000fe200087fe43f */
[----:B------:R-:W-:Y:S01]  /*5b60*/  R2UR UR9, R14 ;  /* 0x000000000e0972ca */ /* 0x000fe200000e0000 */
[----:B------:R-:W-:Y:S01]  /*5b70*/  UIADD3 UR6, UP1, UR14, 0x1f0, URZ ;  /* 0x000001f00e067890 */ /* 0x000fe2000ff3e03f */
[----:B------:R-:W-:Y:S01]  /*5b80*/  R2UR UR11, R13 ;  /* 0x000000000d0b72ca */ /* 0x000fe200000e0000 */
[----:B------:R-:W-:Y:S01]  /*5b90*/  UMOV UR4, 0x0 ;  /* 0x0000000000047882 */ /* 0x000fe20000000000 */
[----:B------:R-:W-:Y:S01]  /*5ba0*/  R2UR UR12, R8 ;  /* 0x00000000080c72ca */ /* 0x000fe200000e0000 */
[----:B------:R-:W-:Y:S01]  /*5bb0*/  UIADD3 UR56, UR56, 0x20100, URZ ;  /* 0x0002010038387890 */ /* 0x000fe2000fffe03f */
[----:B------:R-:W-:Y:S01]  /*5bc0*/  R2UR UR59, R20 ;  /* 0x00000000143b72ca */ /* 0x000fe200000e0000 */
[----:B------:R-:W-:Y:S01]  /*5bd0*/  UIADD3 UR50, UR10, 0x40, URZ ;  /* 0x000000400a327890 */ /* 0x000fe2000fffe03f */
[----:B------:R-:W-:Y:S01]  /*5be0*/  ISETP.GT.AND P3, PT, R4, 0x1, PT ;  /* 0x000000010400780c */ /* 0x000fe20003f64270 */
[----:B------:R-:W-:Y:S01]  /*5bf0*/  ULEA UR56, UR16, UR56, 0xf ;  /* 0x0000003810387291 */ /* 0x000fe2000f8e783f */
[----:B------:R-:W-:Y:S01]  /*5c00*/  VIADD R6, R6, 0x1 ;  /* 0x0000000106067836 */ /* 0x000fe20000000000 */
[----:B------:R-:W-:Y:S01]  /*5c10*/  UIADD3 UR8, UR32, 0x100, URZ ;  /* 0x0000010020087890 */ /* 0x000fe2000fffe03f */
[----:B------:R-:W-:Y:S01]  /*5c20*/  VIADD R21, R21, 0x100 ;  /* 0x0000010015157836 */ /* 0x000fe20000000000 */
[----:B------:R-:W-:-:S02]  /*5c30*/  UIADD3 UR48, UR32, 0x4100, URZ ;  /* 0x0000410020307890 */ /* 0x000fc4000fffe03f */
[----:B------:R-:W-:Y:S01]  /*5c40*/  UIADD3 UR42, UR10, 0x80, URZ ;  /* 0x000000800a2a7890 */ /* 0x000fe2000fffe03f */
[C---:B------:R-:W-:Y:S01]  /*5c50*/  ISETP.NE.AND P1, PT, R6.reuse, 0x2, PT ;  /* 0x000000020600780c */ /* 0x040fe20003f25270 */
[----:B------:R-:W-:Y:S02]  /*5c60*/  UIADD3 UR40, UR32, 0x8100, URZ ;  /* 0x0000810020287890 */ /* 0x000fe4000fffe03f */
[----:B------:R-:W-:Y:S01]  /*5c70*/  UIADD3 UR34, UR10, 0xc0, URZ ;  /* 0x000000c00a227890 */ /* 0x000fe2000fffe03f */
[----:B------:R-:W-:Y:S01]  /*5c80*/  SEL R14, RZ, 0x1, P1 ;  /* 0x00000001ff0e7807 */ /* 0x000fe20000800000 */
[----:B------:R-:W-:Y:S01]  /*5c90*/  UIADD3 UR32, UR32, 0xc100, URZ ;  /* 0x0000c10020207890 */ /* 0x000fe2000fffe03f */
[----:B------:R-:W-:Y:S01]  /*5ca0*/  SEL R6, R6, RZ, P1 ;  /* 0x000000ff06067207 */ /* 0x000fe20000800000 */
[----:B------:R-:W-:Y:S01]  /*5cb0*/  UMOV UR5, 0x10000000 ;  /* 0x1000000000057882 */ /* 0x000fe20000000000 */
[----:B------:R-:W-:Y:S01]  /*5cc0*/  UIADD3.X UR7, URZ, UR15, URZ, UP1, !UPT ;  /* 0x0000000f3f077290 */ /* 0x000fe20008ffe43f */
[----:B------:R0:W-:Y:S01]  /*5cd0*/  UTMALDG.3D [UR8], [UR22], desc[UR4] ;  /* 0x00000408160075b4 */ /* 0x0001e20008011000 */
[----:B------:R-:W-:Y:S01]  /*5ce0*/  UIADD3 UR24, UR56, 0x2000, URZ ;  /* 0x0000200038187890 */ /* 0x000fe2000fffe03f */
[----:B------:R-:W-:Y:S01]  /*5cf0*/  LOP3.LUT R5, R5, R14, RZ, 0x3c, !PT ;  /* 0x0000000e05057212 */ /* 0x000fe200078e3cff */
[----:B------:R-:W-:Y:S01]  /*5d00*/  UIADD3 UR16, UR56, 0x4000, URZ ;  /* 0x0000400038107890 */ /* 0x000fe2000fffe03f */
[----:B------:R-:W-:Y:S01]  /*5d10*/  UMOV UR49, UR9 ;  /* 0x0000000900317c82 */ /* 0x000fe20008000000 */
        /* <DEDUP_REMOVED lines=8> */
[----:B------:R1:W-:Y:S01]  /*5da0*/  UTMALDG.3D [UR48], [UR22], desc[UR4] ;  /* 0x00000430160075b4 */ /* 0x0003e20008011000 */
        /* <DEDUP_REMOVED lines=9> */
[----:B0-----:R-:W-:Y:S01]  /*5e40*/  UIADD3 UR8, UR56, 0x6000, URZ ;  /* 0x0000600038087890 */ /* 0x001fe2000fffe03f */
[----:B------:R-:W-:Y:S01]  /*5e50*/  UMOV UR19, UR59 ;  /* 0x0000003b00137c82 */ /* 0x000fe20008000000 */
[----:B------:R-:W-:Y:S01]  /*5e60*/  UMOV UR20, UR12 ;  /* 0x0000000c00147c82 */ /* 0x000fe20008000000 */
[----:B------:R-:W-:Y:S01]  /*5e70*/  UMOV UR18, UR42 ;  /* 0x0000002a00127c82 */ /* 0x000fe20008000000 */
[----:B------:R-:W-:Y:S01]  /*5e80*/  UMOV UR11, UR59 ;  /* 0x0000003b000b7c82 */ /* 0x000fe20008000000 */
[----:B------:R1:W-:Y:S01]  /*5e90*/  UTMALDG.3D [UR32], [UR22], desc[UR4] ;  /* 0x00000420160075b4 */ /* 0x0003e20008011000 */
[----:B------:R-:W-:Y:S01]  /*5ea0*/  UMOV UR10, UR34 ;  /* 0x00000022000a7c82 */ /* 0x000fe20008000000 */
[----:B------:R1:W-:Y:S01]  /*5eb0*/  UTMALDG.3D [UR56], [UR6], desc[UR4] ;  /* 0x00000438060075b4 */ /* 0x0003e20008011000 */
[----:B------:R1:W-:Y:S01]  /*5ec0*/  UTMALDG.3D [UR24], [UR6], desc[UR4] ;  /* 0x00000418060075b4 */ /* 0x0003e20008011000 */
[----:B------:R1:W-:Y:S01]  /*5ed0*/  UTMALDG.3D [UR16], [UR6], desc[UR4] ;  /* 0x00000410060075b4 */ /* 0x0003e20008011000 */
[----:B------:R1:W-:Y:S02]  /*5ee0*/  UTMALDG.3D [UR8], [UR6], desc[UR4] ;  /* 0x00000408060075b4 */ /* 0x0003e40008011000 */
[----:B-1----:R-:W-:Y:S05]  /*5ef0*/  @P3 BRA `(.L_x_105) ;  /* 0xfffffff800bc3947 */ /* 0x002fea000383ffff */
.L_x_101:
[----:B------:R-:W-:Y:S05]  /*5f00*/  BSYNC B1 ;  /* 0x0000000000017941 */ /* 0x000fea0003800000 */
.L_x_100:
[----:B------:R-:W-:Y:S01]  /*5f10*/  LOP3.LUT P3, RZ, R11, 0xff, RZ, 0xc0, !PT ;  /* 0x000000ff0bff7812 */ /* 0x000fe2000786c0ff */
[----:B------:R-:W-:Y:S01]  /*5f20*/  IMAD.IADD R3, R12, 0x1, R3 ;  /* 0x000000010c037824 */ /* 0x000fe200078e0203 */
[----:B------:R-:W-:Y:S01]  /*5f30*/  IADD3 R16, P4, R16, UR38, RZ ;  /* 0x0000002610107c10 */ /* 0x000fe2000ff9e0ff */
[----:B------:R-:W-:Y:S01]  /*5f40*/  ULDC.64 UR4, c[0x0][0x650] ;  /* 0x0001940000047ab9 */ /* 0x000fe20000000a00 */
[----:B------:R-:W-:Y:S01]  /*5f50*/  BSSY B1, `(.L_x_106) ;  /* 0x000006c000017945 */ /* 0x000fe20003800000 */
[----:B------:R-:W-:Y:S01]  /*5f60*/  IMAD.MOV.U32 R13, RZ, RZ, -0x1 ;  /* 0xffffffffff0d7424 */ /* 0x000fe200078e00ff */
[----:B------:R-:W-:Y:S01]  /*5f70*/  ISETP.GT.U32.AND P1, PT, R3, 0x1, PT ;  /* 0x000000010300780c */ /* 0x000fe20003f24070 */
[----:B------:R-:W-:Y:S01]  /*5f80*/  IMAD.MOV.U32 R20, RZ, RZ, -0x1 ;  /* 0xffffffffff147424 */ /* 0x000fe200078e00ff */
[----:B------:R-:W-:Y:S01]  /*5f90*/  SHF.R.U32.HI R4, RZ, 0x1, R3 ;  /* 0x00000001ff047819 */ /* 0x000fe20000011603 */
[----:B------:R-:W-:Y:S01]  /*5fa0*/  IMAD.MOV.U32 R8, RZ, RZ, -0x1 ;  /* 0xffffffffff087424 */ /* 0x000fe200078e00ff */
[----:B------:R-:W-:-:S02]  /*5fb0*/  ISETP.LT.U32.AND P1, PT, R12, 0x2, P1 ;  /* 0x000000020c00780c */ /* 0x000fc40000f21070 */
[----:B------:R-:W-:Y:S01]  /*5fc0*/  IADD3.X R17, R17, UR37, RZ, P4, !PT ;  /* 0x0000002511117c10 */ /* 0x000fe2000a7fe4ff */
[----:B------:R-:W0:Y:S01]  /*5fd0*/  @P3 S2R R6, SR_CgaCtaId ;  /* 0x0000000000063919 */ /* 0x000e220000008800 */
[----:B------:R-:W-:Y:S02]  /*5fe0*/  @P3 MOV R5, 0x400 ;  /* 0x0000040000053802 */ /* 0x000fe40000000f00 */
[----:B------:R-:W-:Y:S02]  /*5ff0*/  ISETP.GE.U32.AND P4, PT, R16, UR4, PT ;  /* 0x0000000410007c0c */ /* 0x000fe4000bf86070 */
[----:B------:R-:W-:Y:S02]  /*6000*/  LOP3.LUT R4, R4, 0x1, RZ, 0xc0, !PT ;  /* 0x0000000104047812 */ /* 0x000fe400078ec0ff */
[----:B------:R-:W-:Y:S02]  /*6010*/  LOP3.LUT R3, R3, 0x1, RZ, 0xc0, !PT ;  /* 0x0000000103037812 */ /* 0x000fe400078ec0ff */
[----:B------:R-:W-:-:S02]  /*6020*/  PRMT R11, RZ, 0x7610, R11 ;  /* 0x00007610ff0b7816 */ /* 0x000fc4000000000b */
[----:B0-----:R-:W-:-:S04]  /*6030*/  @P3 LEA R5, R6, R5, 0x18 ;  /* 0x0000000506053211 */ /* 0x001fc800078ec0ff */
[----:B------:R0:W-:Y:S01]  /*6040*/  @P3 SYNCS.ARRIVE.TRANS64.A1T0 RZ, [R5+URZ+0x38], RZ ;  /* 0x000038ff05ff39a7 */ /* 0x0001e2000810003f */
[----:B------:R-:W-:-:S04]  /*6050*/  ISETP.NE.U32.AND P3, PT, R4, 0x1, PT ;  /* 0x000000010400780c */ /* 0x000fc80003f65070 */
[----:B------:R-:W-:Y:S02]  /*6060*/  ISETP.GT.U32.AND P3, PT, R12, 0x1, !P3 ;  /* 0x000000010c00780c */ /* 0x000fe40005f64070 */
[----:B0-----:R-:W-:Y:S02]  /*6070*/  SEL R5, RZ, 0x1, !P1 ;  /* 0x00000001ff057807 */ /* 0x001fe40004800000 */
[----:B------:R-:W-:Y:S02]  /*6080*/  ISETP.GE.U32.AND.EX P1, PT, R17, UR5, PT, P4 ;  /* 0x0000000511007c0c */ /* 0x000fe4000bf26140 */
[----:B------:R-:W-:-:S04]  /*6090*/  SEL R4, RZ, 0x1, !P3 ;  /* 0x00000001ff047807 */ /* 0x000fc80005800000 */
[----:B------:R-:W-:Y:S02]  /*60a0*/  LOP3.LUT R0, R4, R0, R5, 0x96, !PT ;  /* 0x0000000004007212 */ /* 0x000fe400078e9605 */
[----:B------:R-:W-:-:S05]  /*60b0*/  PRMT R4, RZ, 0x7610, R4 ;  /* 0x00007610ff047816 */ /* 0x000fca0000000004 */
[----:B------:R-:W-:Y:S05]  /*60c0*/  @P1 BRA `(.L_x_107) ;  /* 0x0000000400501947 */ /* 0x000fea0003800000 */
[----:B------:R-:W-:Y:S01]  /*60d0*/  ULDC.64 UR4, c[0x0][0x628] ;  /* 0x00018a0000047ab9 */ /* 0x000fe20000000a00 */
[----:B------:R-:W0:Y:S01]  /*60e0*/  S2R R14, SR_CTAID.X ;  /* 0x00000000000e7919 */ /* 0x000e220000002500 */
[----:B------:R-:W-:Y:S01]  /*60f0*/  ISETP.NE.U32.AND P1, PT, RZ, UR4, PT ;  /* 0x00000004ff007c0c */ /* 0x000fe2000bf25070 */
[----:B------:R-:W-:Y:S01]  /*6100*/  ULDC UR7, c[0x0][0x630] ;  /* 0x00018c0000077ab9 */ /* 0x000fe20000000800 */
[----:B------:R-:W-:Y:S01]  /*6110*/  IMAD.MOV.U32 R4, RZ, RZ, R16 ;  /* 0x000000ffff047224 */ /* 0x000fe200078e0010 */
[----:B------:R-:W1:Y:S01]  /*6120*/  S2R R13, SR_CTAID.Y ;  /* 0x00000000000d7919 */ /* 0x000e620000002600 */
[----:B------:R-:W-:Y:S01]  /*6130*/  ISETP.NE.AND.EX P1, PT, RZ, UR5, PT, P1 ;  /* 0x00000005ff007c0c */ /* 0x000fe2000bf25310 */
[----:B------:R-:W-:-:S12]  /*6140*/  IMAD.MOV.U32 R5, RZ, RZ, R17 ;  /* 0x000000ffff057224 */ /* 0x000fd800078e0011 */
[----:B------:R-:W-:Y:S05]  /*6150*/  @!P1 BRA `(.L_x_108) ;  /* 0x0000000000289947 */ /* 0x000fea0003800000 */
[----:B------:R-:W-:Y:S02]  /*6160*/  ULDC UR6, c[0x0][0x634] ;  /* 0x00018d0000067ab9 */ /* 0x000fe40000000800 */
[----:B------:R-:W-:-:S05]  /*6170*/  IADD3 R9, P1, R16, UR6, RZ ;  /* 0x0000000610097c10 */ /* 0x000fca000ff3e0ff */
[----:B------:R-:W-:-:S04]  /*6180*/  IMAD.X R15, RZ, RZ, R17, P1 ;  /* 0x000000ffff0f7224 */ /* 0x000fc800008e0611 */
[----:B------:R-:W-:-:S04]  /*6190*/  IMAD.WIDE.U32 R6, R15, UR4, RZ ;  /* 0x000000040f067c25 */ /* 0x000fc8000f8e00ff */
[----:B------:R-:W-:-:S04]  /*61a0*/  IMAD.WIDE.U32 R6, P1, R9, UR5, R6 ;  /* 0x0000000509067c25 */ /* 0x000fc8000f820006 */
[----:B------:R-:W-:-:S04]  /*61b0*/  IMAD.WIDE.U32 R8, R9, UR4, RZ ;  /* 0x0000000409087c25 */ /* 0x000fc8000f8e00ff */
[----:B------:R-:W-:Y:S01]  /*61c0*/  IMAD.X R5, RZ, RZ, RZ, P1 ;  /* 0x000000ffff057224 */ /* 0x000fe200008e06ff */
[----:B------:R-:W-:Y:S01]  /*61d0*/  IADD3 RZ, P1, R9, R6, RZ ;  /* 0x0000000609ff7210 */ /* 0x000fe20007f3e0ff */
[----:B------:R-:W-:-:S04]  /*61e0*/  IMAD.MOV.U32 R4, RZ, RZ, R7 ;  /* 0x000000ffff047224 */ /* 0x000fc800078e0007 */
[----:B------:R-:W-:-:S08]  /*61f0*/  IMAD.WIDE.U32.X R4, R15, UR5, R4, P1 ;  /* 0x000000050f047c25 */ /* 0x000fd000088e0404 */
.L_x_108:
[--C-:B------:R-:W-:Y:S01]  /*6200*/  SHF.R.U64 R8, R4, UR7, R5.reuse ;  /* 0x0000000704087c19 */ /* 0x100fe20008001205 */
[----:B------:R-:W-:Y:S01]  /*6210*/  ULDC.64 UR4, c[0x0][0x620] ;  /* 0x0001880000047ab9 */ /* 0x000fe20000000a00 */
[----:B------:R-:W-:Y:S01]  /*6220*/  SHF.R.U32.HI R4, RZ, UR7, R5 ;  /* 0x00000007ff047c19 */ /* 0x000fe20008011605 */
[----:B------:R-:W2:Y:S01]  /*6230*/  LDC R25, c[0x0][0x144] ;  /* 0x00005100ff197b82 */ /* 0x000ea20000000800 */
[----:B------:R-:W-:Y:S01]  /*6240*/  IADD3 R7, P1, RZ, -R8, RZ ;  /* 0x80000008ff077210 */ /* 0x000fe20007f3e0ff */
[----:B------:R-:W-:Y:S01]  /*6250*/  ULDC.64 UR8, c[0x0][0x640] ;  /* 0x0001900000087ab9 */ /* 0x000fe20000000a00 */
[----:B0-----:R-:W-:Y:S01]  /*6260*/  I2FP.F32.U32 R9, R14 ;  /* 0x0000000e00097245 */ /* 0x001fe20000201000 */
[----:B------:R-:W-:Y:S02]  /*6270*/  ULDC UR6, c[0x0][0x608] ;  /* 0x0001820000067ab9 */ /* 0x000fe40000000800 */
[----:B------:R-:W-:Y:S01]  /*6280*/  IMAD.X R4, RZ, RZ, ~R4, P1 ;  /* 0x000000ffff047224 */ /* 0x000fe200008e0e04 */
[----:B------:R-:W-:Y:S01]  /*6290*/  ISETP.NE.U32.AND P1, PT, RZ, UR8, PT ;  /* 0x00000008ff007c0c */ /* 0x000fe2000bf25070 */
[----:B------:R-:W0:Y:S02]  /*62a0*/  LDC R20, c[0x0][0x148] ;  /* 0x00005200ff147b82 */ /* 0x000e240000000800 */
[----:B------:R-:W-:Y:S01]  /*62b0*/  IMAD R6, R4, UR4, RZ ;  /* 0x0000000404067c24 */ /* 0x000fe2000f8e02ff */
[----:B------:R-:W-:Y:S01]  /*62c0*/  ISETP.NE.AND.EX P1, PT, RZ, UR9, PT, P1 ;  /* 0x00000009ff007c0c */ /* 0x000fe2000bf25310 */
[----:B------:R-:W-:Y:S01]  /*62d0*/  IMAD.WIDE.U32 R4, R7, UR4, R16 ;  /* 0x0000000407047c25 */ /* 0x000fe2000f8e0010 */
[----:B------:R-:W-:-:S03]  /*62e0*/  ULDC UR4, c[0x0][0x150] ;  /* 0x0000540000047ab9 */ /* 0x000fc60000000800 */
[----:B------:R-:W-:Y:S02]  /*62f0*/  IMAD R7, R7, UR5, R6 ;  /* 0x0000000507077c24 */ /* 0x000fe4000f8e0206 */
[----:B------:R-:W-:Y:S01]  /*6300*/  FMUL R6, R9, UR4 ;  /* 0x0000000409067c20 */ /* 0x000fe20008400000 */
[----:B------:R-:W-:Y:S01]  /*6310*/  ULDC UR4, c[0x0][0x618] ;  /* 0x0001860000047ab9 */ /* 0x000fe20000000800 */
[----:B------:R-:W-:Y:S01]  /*6320*/  ULDC UR5, c[0x0][0x154] ;  /* 0x0000550000057ab9 */ /* 0x000fe20000000800 */
[----:B------:R-:W-:-:S03]  /*6330*/  IMAD.IADD R5, R5, 0x1, R7 ;  /* 0x0000000105057824 */ /* 0x000fc600078e0207 */
[----:B------:R-:W3:Y:S02]  /*6340*/  F2I.U32.TRUNC.NTZ R6, R6 ;  /* 0x0000000600067305 */ /* 0x000ee4000020f000 */
[----:B------:R-:W-:Y:S02]  /*6350*/  SHF.R.U64 R9, R4, UR4, R5 ;  /* 0x0000000404097c19 */ /* 0x000fe40008001205 */
[----:B-1----:R-:W-:-:S05]  /*6360*/  I2FP.F32.U32 R4, R13 ;  /* 0x0000000d00047245 */ /* 0x002fca0000201000 */
[----:B------:R-:W-:Y:S01]  /*6370*/  FMUL R22, R4, UR5 ;  /* 0x0000000504167c20 */ /* 0x000fe20008400000 */
[----:B------:R-:W-:Y:S01]  /*6380*/  SHF.R.U32.HI R4, RZ, UR4, R5 ;  /* 0x00000004ff047c19 */ /* 0x000fe20008011605 */
[----:B------:R-:W-:-:S03]  /*6390*/  ULDC UR4, c[0x0][0x658] ;  /* 0x0001960000047ab9 */ /* 0x000fc60000000800 */
[--C-:B------:R-:W-:Y:S01]  /*63a0*/  SHF.R.U64 R21, R9, UR6, R4.reuse ;  /* 0x0000000609157c19 */ /* 0x100fe20008001204 */
[----:B------:R-:W1:Y:S01]  /*63b0*/  F2I.U32.TRUNC.NTZ R22, R22 ;  /* 0x0000001600167305 */ /* 0x000e62000020f000 */
[----:B------:R-:W-:Y:S01]  /*63c0*/  SHF.R.U32.HI R4, RZ, UR6, R4 ;  /* 0x00000006ff047c19 */ /* 0x000fe20008011604 */
[----:B---3--:R-:W-:-:S03]  /*63d0*/  IMAD.MOV R6, RZ, RZ, -R6 ;  /* 0x000000ffff067224 */ /* 0x008fc600078e0a06 */
[----:B------:R-:W-:Y:S01]  /*63e0*/  SHF.R.U64 R15, R21, UR4, R4 ;  /* 0x00000004150f7c19 */ /* 0x000fe20008001204 */
[----:B--2---:R-:W-:Y:S01]  /*63f0*/  IMAD R14, R25, R6, R14 ;  /* 0x00000006190e7224 */ /* 0x004fe200078e020e */
[----:B------:R-:W-:-:S03]  /*6400*/  SHF.R.U32.HI R23, RZ, UR4, R4 ;  /* 0x00000004ff177c19 */ /* 0x000fc60008011604 */
[----:B------:R-:W-:Y:S02]  /*6410*/  IMAD.MOV.U32 R4, RZ, RZ, R15 ;  /* 0x000000ffff047224 */ /* 0x000fe400078e000f */
[----:B------:R-:W-:Y:S01]  /*6420*/  IMAD.MOV.U32 R5, RZ, RZ, R23 ;  /* 0x000000ffff057224 */ /* 0x000fe200078e0017 */
[----:B-1----:R-:W-:Y:S06]  /*6430*/  @!P1 BRA `(.L_x_109) ;  /* 0x0000000000289947 */ /* 0x002fec0003800000 */
[----:B------:R-:W-:Y:S02]  /*6440*/  ULDC UR4, c[0x0][0x64c] ;  /* 0x0001930000047ab9 */ /* 0x000fe40000000800 */
[----:B------:R-:W-:-:S05]  /*6450*/  IADD3 R5, P1, R15, UR4, RZ ;  /* 0x000000040f057c10 */ /* 0x000fca000ff3e0ff */
[----:B------:R-:W-:-:S04]  /*6460*/  IMAD.X R23, RZ, RZ, R23, P1 ;  /* 0x000000ffff177224 */ /* 0x000fc800008e0617 */
[----:B------:R-:W-:-:S04]  /*6470*/  IMAD.WIDE.U32 R6, R23, UR8, RZ ;  /* 0x0000000817067c25 */ /* 0x000fc8000f8e00ff */
[----:B------:R-:W-:-:S04]  /*6480*/  IMAD.WIDE.U32 R6, P1, R5, UR9, R6 ;  /* 0x0000000905067c25 */ /* 0x000fc8000f820006 */
[----:B------:R-:W-:-:S04]  /*6490*/  IMAD.WIDE.U32 R4, R5, UR8, RZ ;  /* 0x0000000805047c25 */ /* 0x000fc8000f8e00ff */
[----:B------:R-:W-:Y:S01]  /*64a0*/  IMAD.MOV.U32 R4, RZ, RZ, R7 ;  /* 0x000000ffff047224 */ /* 0x000fe200078e0007 */
[----:B------:R-:W-:Y:S01]  /*64b0*/  IADD3 RZ, P3, R5, R6, RZ ;  /* 0x0000000605ff7210 */ /* 0x000fe20007f7e0ff */
[----:B------:R-:W-:-:S04]  /*64c0*/  IMAD.X R5, RZ, RZ, RZ, P1 ;  /* 0x000000ffff057224 */ /* 0x000fc800008e06ff */
[----:B------:R-:W-:-:S08]  /*64d0*/  IMAD.WIDE.U32.X R4, R23, UR9, R4, P3 ;  /* 0x0000000917047c25 */ /* 0x000fd000098e0404 */
.L_x_109:
[----:B------:R-:W-:Y:S01]  /*64e0*/  ISETP.NE.AND P1, PT, R2, 0x1, PT ;  /* 0x000000010200780c */ /* 0x000fe20003f25270 */
[----:B------:R-:W-:Y:S01]  /*64f0*/  ULDC UR4, c[0x0][0x648] ;  /* 0x0001920000047ab9 */ /* 0x000fe20000000800 */
[----:B------:R-:W-:Y:S01]  /*6500*/  LOP3.LUT R21, R21, UR29, RZ, 0xc0, !PT ;  /* 0x0000001d15157c12 */ /* 0x000fe2000f8ec0ff */
[----:B------:R-:W-:Y:S01]  /*6510*/  IMAD.MOV R22, RZ, RZ, -R22 ;  /* 0x000000ffff167224 */ /* 0x000fe200078e0a16 */
[----:B------:R-:W-:Y:S01]  /*6520*/  SHF.R.U64 R4, R4, UR4, R5 ;  /* 0x0000000404047c19 */ /* 0x000fe20008001205 */
[----:B------:R-:W-:Y:S01]  /*6530*/  ULDC UR4, c[0x0][0x638] ;  /* 0x00018e0000047ab9 */ /* 0x000fe20000000800 */
[----:B------:R-:W-:Y:S01]  /*6540*/  ULDC UR5, c[0x0][0x610] ;  /* 0x0001840000057ab9 */ /* 0x000fe20000000800 */
[----:B------:R-:W-:Y:S02]  /*6550*/  IMAD.MOV.U32 R5, RZ, RZ, 0x1 ;  /* 0x00000001ff057424 */ /* 0x000fe400078e00ff */
[----:B------:R-:W-:Y:S02]  /*6560*/  IMAD.MOV R6, RZ, RZ, -R4 ;  /* 0x000000ffff067224 */ /* 0x000fe400078e0a04 */
[----:B------:R-:W-:Y:S01]  /*6570*/  IMAD R21, R4, UR21, R21 ;  /* 0x0000001504157c24 */ /* 0x000fe2000f8e0215 */
[----:B------:R-:W-:Y:S01]  /*6580*/  LOP3.LUT R4, R9, UR13, RZ, 0xc0, !PT ;  /* 0x0000000d09047c12 */ /* 0x000fe2000f8ec0ff */
[----:B0-----:R-:W-:-:S02]  /*6590*/  @P1 IMAD R14, R20, R22, R13 ;  /* 0x00000016140e1224 */ /* 0x001fc400078e020d */
[----:B------:R-:W-:Y:S01]  /*65a0*/  IMAD R15, R6, UR4, R15 ;  /* 0x00000004060f7c24 */ /* 0x000fe2000f8e020f */
[----:B------:R-:W-:Y:S01]  /*65b0*/  ULDC UR4, c[0x0][0x600] ;  /* 0x0001800000047ab9 */ /* 0x000fe20000000800 */
[----:B------:R-:W-:Y:S02]  /*65c0*/  IMAD R14, R21, UR5, R14 ;  /* 0x00000005150e7c24 */ /* 0x000fe4000f8e020e */
[--C-:B------:R-:W-:Y:S01]  /*65d0*/  IMAD R15, R15, UR4, R4.reuse ;  /* 0x000000040f0f7c24 */ /* 0x100fe2000f8e0204 */
[----:B------:R-:W-:-:S04]  /*65e0*/  PRMT R4, R5, 0x7610, R4 ;  /* 0x0000761005047816 */ /* 0x000fc80000000004 */
[----:B------:R-:W-:Y:S02]  /*65f0*/  SEL R20, R15, R14, !P1 ;  /* 0x0000000e0f147207 */ /* 0x000fe40004800000 */
[----:B------:R-:W-:-:S07]  /*6600*/  SEL R13, R14, R15, !P1 ;  /* 0x0000000f0e0d7207 */ /* 0x000fce0004800000 */
.L_x_107:
[----:B------:R-:W-:Y:S05]  /*6610*/  BSYNC B1 ;  /* 0x0000000000017941 */ /* 0x000fea0003800000 */
.L_x_106:
[----:B------:R-:W-:-:S13]  /*6620*/  LOP3.LUT P1, RZ, R4, 0xff, RZ, 0xc0, !PT ;  /* 0x000000ff04ff7812 */ /* 0x000fda000782c0ff */
[----:B------:R-:W-:Y:S05]  /*6630*/  @P1 BRA `(.L_x_110) ;  /* 0xfffffff000b81947 */ /* 0x000fea000383ffff */
[----:B------:R-:W-:Y:S05]  /*6640*/  BSYNC B0 ;  /* 0x0000000000007941 */ /* 0x000fea0003800000 */
.L_x_98:
[----:B------:R-:W-:-:S03]  /*6650*/  UMOV UR4, 0xffffffff ;  /* 0xffffffff00047882 */ /* 0x000fc60000000000 */
[----:B------:R-:W-:Y:S05]  /*6660*/  BRA.DIV UR4, `(.L_x_111) ;  /* 0x0000000204d07947 */ /* 0x000fea000b800000 */
[----:B------:R-:W-:-:S13]  /*6670*/  ELECT P6, URZ, PT ;  /* 0x00000000003f782f */ /* 0x000fda00038c0000 */
.L_x_123:
[----:B------:R-:W-:Y:S04]  /*6680*/  BSSY B0, `(.L_x_112) ;  /* 0x0000019000007945 */ /* 0x000fe80003800000 */
[----:B------:R-:W-:Y:S05]  /*6690*/  @!P6 BRA `(.L_x_113) ;  /* 0x00000000005ce947 */ /* 0x000fea0003800000 */
[----:B------:R-:W-:-:S04]  /*66a0*/  LOP3.LUT R18, R18, 0x2, RZ, 0xfc, !PT ;  /* 0x0000000212127812 */ /* 0x000fc800078efcff */
[----:B------:R-:W-:-:S13]  /*66b0*/  ISETP.NE.AND P0, PT, R18, 0x3, PT ;  /* 0x000000031200780c */ /* 0x000fda0003f05270 */
[----:B------:R-:W-:Y:S05]  /*66c0*/  @!P0 BRA `(.L_x_114) ;  /* 0x0000000000048947 */ /* 0x000fea0003800000 */
[----:B------:R-:W-:Y:S01]  /*66d0*/  BPT.TRAP 0x1 ;  /* 0x000000040000795c */ /* 0x000fe20000300000 */
.L_x_114:
[----:B------:R-:W0:Y:S01]  /*66e0*/  S2R R5, SR_CgaCtaId ;  /* 0x0000000000057919 */ /* 0x000e220000008800 */
[----:B------:R-:W-:Y:S02]  /*66f0*/  MOV R2, 0x400 ;  /* 0x0000040000027802 */ /* 0x000fe40000000f00 */
[----:B------:R-:W-:Y:S02]  /*6700*/  SHF.L.U32 R4, R0, 0x1f, RZ ;  /* 0x0000001f00047819 */ /* 0x000fe400000006ff */
[----:B0-----:R-:W-:-:S05]  /*6710*/  LEA R2, R5, R2, 0x18 ;  /* 0x0000000205027211 */ /* 0x001fca00078ec0ff */
[----:B------:R-:W-:-:S04]  /*6720*/  VIADD R2, R2, 0x10 ;  /* 0x0000001002027836 */ /* 0x000fc80000000000 */
[C---:B------:R-:W-:Y:S02]  /*6730*/  IMAD R7, R3.reuse, 0x8, R2 ;  /* 0x0000000803077824 */ /* 0x040fe400078e0202 */
[----:B------:R-:W-:Y:S02]  /*6740*/  VIADD R3, R3, 0x1 ;  /* 0x0000000103037836 */ /* 0x000fe40000000000 */
[----:B------:R-:W0:Y:S03]  /*6750*/  SYNCS.PHASECHK.TRANS64.TRYWAIT P0, [R7+URZ], R4 ;  /* 0x00000004070075a7 */ /* 0x000e26000800017f */
[----:B------:R-:W-:-:S04]  /*6760*/  ISETP.NE.AND P1, PT, R3, 0x2, PT ;  /* 0x000000020300780c */ /* 0x000fc80003f25270 */
[----:B------:R-:W-:Y:S02]  /*6770*/  SEL R5, RZ, 0x1, P1 ;  /* 0x00000001ff057807 */ /* 0x000fe40000800000 */
[----:B------:R-:W-:Y:S02]  /*6780*/  SEL R3, R3, RZ, P1 ;  /* 0x000000ff03037207 */ /* 0x000fe40000800000 */
[----:B------:R-:W-:Y:S01]  /*6790*/  LOP3.LUT R0, R0, R5, RZ, 0x3c, !PT ;  /* 0x0000000500007212 */ /* 0x000fe200078e3cff */
[----:B0-----:R-:W-:Y:S06]  /*67a0*/  @!P0 BRA `(.L_x_115) ;  /* 0x0000000000a08947 */ /* 0x001fec0003800000 */
.L_x_124:
[----:B------:R-:W-:Y:S01]  /*67b0*/  IMAD R3, R3, 0x8, R2 ;  /* 0x0000000803037824 */ /* 0x000fe200078e0202 */
[----:B------:R-:W-:-:S07]  /*67c0*/  SHF.L.U32 R0, R0, 0x1f, RZ ;  /* 0x0000001f00007819 */ /* 0x000fce00000006ff */
.L_x_116:
[----:B-1----:R1:W2:Y:S02]  /*67d0*/  SYNCS.PHASECHK.TRANS64.TRYWAIT P0, [R3+URZ], R0 ;  /* 0x00000000030075a7 */ /* 0x0022a4000800017f */
[----:B--2---:R-:W-:Y:S05]  /*67e0*/  @!P0 NANOSLEEP.SYNCS 0x989680 ;  /* 0x009896800000895d */ /* 0x004fea0003900000 */
[----:B------:R-:W2:Y:S02]  /*67f0*/  @!P0 SYNCS.PHASECHK.TRANS64 P0, [R3+URZ], R0 ;  /* 0x00000000030085a7 */ /* 0x000ea4000800007f */
[----:B--2---:R-:W-:Y:S05]  /*6800*/  @!P0 BRA `(.L_x_116) ;  /* 0xfffffffc00f08947 */ /* 0x004fea000383ffff */
.L_x_113:
[----:B------:R-:W-:Y:S05]  /*6810*/  BSYNC B0 ;  /* 0x0000000000007941 */ /* 0x000fea0003800000 */
.L_x_112:
[----:B------:R-:W-:Y:S05]  /*6820*/  EXIT ;  /* 0x000000000000794d */ /* 0x000fea0003800000 */
.L_x_17:
[----:B-1----:R1:W2:Y:S02]  /*6830*/  SYNCS.PHASECHK.TRANS64.TRYWAIT P1, [R3+URZ], R0 ;  /* 0x00000000030075a7 */ /* 0x0022a4000802017f */
[----:B--2---:R-:W-:Y:S05]  /*6840*/  @!P1 NANOSLEEP.SYNCS 0x989680 ;  /* 0x009896800000995d */ /* 0x004fea0003900000 */
[----:B------:R-:W2:Y:S02]  /*6850*/  @!P1 SYNCS.PHASECHK.TRANS64 P1, [R3+URZ], R0 ;  /* 0x00000000030095a7 */ /* 0x000ea4000802007f */
[----:B--2---:R-:W-:Y:S05]  /*6860*/  @!P1 BRA `(.L_x_17) ;  /* 0xfffffffc00f09947 */ /* 0x004fea000383ffff */
[----:B------:R-:W-:Y:S05]  /*6870*/  BRA `(.L_x_16) ;  /* 0xffffffa800fc7947 */ /* 0x000fea000383ffff */
.L_x_22:
[----:B-1----:R-:W-:-:S04]  /*6880*/  IMAD.U32 R4, RZ, RZ, UR4 ;  /* 0x00000004ff047e24 */ /* 0x002fc8000f8e00ff */
[----:B------:R1:W2:Y:S03]  /*6890*/  SYNCS.PHASECHK.TRANS64.TRYWAIT P1, [R4+URZ], R3 ;  /* 0x00000003040075a7 */ /* 0x0002a6000802017f */
[----:B--2---:R-:W-:Y:S05]  /*68a0*/  @!P1 NANOSLEEP.SYNCS 0x989680 ;  /* 0x009896800000995d */ /* 0x004fea0003900000 */
[----:B------:R-:W2:Y:S02]  /*68b0*/  @!P1 SYNCS.PHASECHK.TRANS64 P1, [R4+URZ], R3 ;  /* 0x00000003040095a7 */ /* 0x000ea4000802007f */
[----:B--2---:R-:W-:Y:S05]  /*68c0*/  @!P1 BRA `(.L_x_22) ;  /* 0xfffffffc00ec9947 */ /* 0x004fea000383ffff */
[----:B------:R-:W-:Y:S05]  /*68d0*/  BRA `(.L_x_21) ;  /* 0xffffffb400207947 */ /* 0x000fea000383ffff */
.L_x_99:
[----:B------:R-:W-:Y:S01]  /*68e0*/  BSSY B1, `(.L_x_117) ;  /* 0x0000006000017945 */ /* 0x000fe20003800000 */
[----:B------:R-:W-:-:S07]  /*68f0*/  IMAD.MOV.U32 R15, RZ, RZ, -0x1 ;  /* 0xffffffffff0f7424 */ /* 0x000fce00078e00ff */
[----:B------:R-:W-:Y:S05]  /*6900*/  WARPSYNC.COLLECTIVE R15, `(.L_x_118) ;  /* 0x000000000f0c7348 */ /* 0x000fea0003c00000 */
[----:B------:R-:W-:Y:S02]  /*6910*/  ELECT P6, UR62, PT ;  /* 0x00000000003e782f */ /* 0x000fe400038c0000 */
[----:B------:R-:W-:Y:S01]  /*6920*/  MOV R14, UR62 ;  /* 0x0000003e000e7c02 */ /* 0x000fe20008000f00 */
[----:B------:R-:W-:Y:S10]  /*6930*/  ENDCOLLECTIVE ;  /* 0x000000000000791b */ /* 0x000ff40003800000 */
.L_x_118:
[----:B------:R-:W-:Y:S05]  /*6940*/  BSYNC B1 ;  /* 0x0000000000017941 */ /* 0x000fea0003800000 */
.L_x_117:
[----:B------:R-:W-:Y:S05]  /*6950*/  BRA `(.L_x_119) ;  /* 0xffffffec00fc7947 */ /* 0x000fea000383ffff */
.L_x_102:
[----:B0-----:R0:W1:Y:S02]  /*6960*/  SYNCS.PHASECHK.TRANS64.TRYWAIT P1, [R14+URZ+0x10], R7 ;  /* 0x000010070e0075a7 */ /* 0x001064000802017f */
[----:B-1----:R-:W-:Y:S05]  /*6970*/  @!P1 NANOSLEEP.SYNCS 0x989680 ;  /* 0x009896800000995d */ /* 0x002fea0003900000 */
[----:B------:R-:W1:Y:S02]  /*6980*/  @!P1 SYNCS.PHASECHK.TRANS64 P1, [R14+URZ+0x10], R7 ;  /* 0x000010070e0095a7 */ /* 0x000e64000802007f */
[----:B-1----:R-:W-:Y:S05]  /*6990*/  @!P1 BRA `(.L_x_102) ;  /* 0xfffffffc00f09947 */ /* 0x002fea000383ffff */
[----:B------:R-:W-:Y:S05]  /*69a0*/  BRA `(.L_x_120) ;  /* 0xfffffff000307947 */ /* 0x000fea000383ffff */
.L_x_111:
[----:B------:R-:W-:Y:S01]  /*69b0*/  BSSY B0, `(.L_x_121) ;  /* 0x0000006000007945 */ /* 0x000fe20003800000 */
[----:B------:R-:W-:-:S07]  /*69c0*/  IMAD.MOV.U32 R15, RZ, RZ, -0x1 ;  /* 0xffffffffff0f7424 */ /* 0x000fce00078e00ff */
[----:B------:R-:W-:Y:S05]  /*69d0*/  WARPSYNC.COLLECTIVE R15, `(.L_x_122) ;  /* 0x000000000f0c7348 */ /* 0x000fea0003c00000 */
[----:B------:R-:W-:Y:S02]  /*69e0*/  ELECT P6, UR62, PT ;  /* 0x00000000003e782f */ /* 0x000fe400038c0000 */
[----:B------:R-:W-:Y:S01]  /*69f0*/  MOV R14, UR62 ;  /* 0x0000003e000e7c02 */ /* 0x000fe20008000f00 */
[----:B------:R-:W-:Y:S10]  /*6a00*/  ENDCOLLECTIVE ;  /* 0x000000000000791b */ /* 0x000ff40003800000 */
.L_x_122:
[----:B------:R-:W-:Y:S05]  /*6a10*/  BSYNC B0 ;  /* 0x0000000000007941 */ /* 0x000fea0003800000 */
.L_x_121:
[----:B------:R-:W-:Y:S05]  /*6a20*/  BRA `(.L_x_123) ;  /* 0xfffffffc00147947 */ /* 0x000fea000383ffff */
.L_x_115:
[----:B0-----:R0:W1:Y:S02]  /*6a30*/  SYNCS.PHASECHK.TRANS64.TRYWAIT P0, [R7+URZ], R4 ;  /* 0x00000004070075a7 */ /* 0x001064000800017f */
[----:B-1----:R-:W-:Y:S05]  /*6a40*/  @!P0 NANOSLEEP.SYNCS 0x989680 ;  /* 0x009896800000895d */ /* 0x002fea0003900000 */
[----:B------:R-:W1:Y:S02]  /*6a50*/  @!P0 SYNCS.PHASECHK.TRANS64 P0, [R7+URZ], R4 ;  /* 0x00000004070085a7 */ /* 0x000e64000800007f */
[----:B-1----:R-:W-:Y:S05]  /*6a60*/  @!P0 BRA `(.L_x_115) ;  /* 0xfffffffc00f08947 */ /* 0x002fea000383ffff */
[----:B------:R-:W-:Y:S05]  /*6a70*/  BRA `(.L_x_124) ;  /* 0xfffffffc004c7947 */ /* 0x000fea000383ffff */
.L_x_125:
[----:B------:R-:W-:-:S00]  /*6a80*/  BRA `(.L_x_125) ;  /* 0xfffffffc00fc7947 */ /* 0x000fc0000383ffff */
[----:B------:R-:W-:-:S00]  /*6a90*/  NOP ;  /* 0x0000000000007918 */ /* 0x000fc00000000000 */
        /* <DEDUP_REMOVED lines=14> */
.L_x_126:


//--------------------- .nv.global.init           --------------------------
	.section	.nv.global.init,"aw",@progbits
.nv.global.init:
	.type		$str$22,@object
	.size		$str$22,($str$23 - $str$22)
$str$22:
        /*0000*/ 	.byte	0x6b, 0x5f, 0x74, 0x69, 0x6c, 0x65, 0x5f, 0x63, 0x6f, 0x75, 0x6e, 0x74, 0x20, 0x3e, 0x3d, 0x20
        /*0010*/ 	.byte	0x31, 0x00
	.type		$str$23,@object
	.size		$str$23,(__unnamed_1 - $str$23)
$str$23:
        /*0012*/ 	.byte	0x2f, 0x74, 0x6d, 0x70, 0x2f, 0x63, 0x75, 0x74, 0x6c, 0x61, 0x73, 0x73, 0x5f, 0x73, 0x77, 0x65
        /*0022*/ 	.byte	0x65, 0x70, 0x5f, 0x73, 0x72, 0x63, 0x2f, 0x69, 0x6e, 0x63, 0x6c, 0x75, 0x64, 0x65, 0x2f, 0x63
        /*0032*/ 	.byte	0x75, 0x74, 0x6c, 0x61, 0x73, 0x73, 0x2f, 0x67, 0x65, 0x6d, 0x6d, 0x2f, 0x63, 0x6f, 0x6c, 0x6c
        /*0042*/ 	.byte	0x65, 0x63, 0x74, 0x69, 0x76, 0x65, 0x2f, 0x73, 0x6d, 0x39, 0x30, 0x5f, 0x6d, 0x6d, 0x61, 0x5f
        /*0052*/ 	.byte	0x74, 0x6d, 0x61, 0x5f, 0x67, 0x6d, 0x6d, 0x61, 0x5f, 0x73, 0x73, 0x5f, 0x77, 0x61, 0x72, 0x70
        /*0062*/ 	.byte	0x73, 0x70, 0x65, 0x63, 0x69, 0x61, 0x6c, 0x69, 0x7a, 0x65, 0x64, 0x2e, 0x68, 0x70, 0x70, 0x00
	.type		__unnamed_1,@object
	.size		__unnamed_1,(.L_0 - __unnamed_1)
__unnamed_1:
        /*0072*/ 	.byte	0x76, 0x6f, 0x69, 0x64, 0x20, 0x63, 0x75, 0x74, 0x6c, 0x61, 0x73, 0x73, 0x3a, 0x3a, 0x67, 0x65
        /* <DEDUP_REMOVED lines=179> */
        /*0bb2*/ 	.byte	0x64, 0x65, 0x6e, 0x74, 0x69, 0x74, 0x79, 0x5d, 0x00
.L_0:


//--------------------- .nv.shared._ZN7cutlass13device_kernelINS_4gemm6kernel13GemmUniversalIN4cute5tupleIJiiiiEEENS1_10collective13CollectiveMmaINS1_34MainloopSm90TmaGmmaWarpSpecializedILi2ENS5_IJNS4_1CILi1EEESB_SB_EEENS1_35KernelTmaWarpSpecializedCooperativeEEENS5_IJNSA_ILi128EEENSA_ILi64EEENSA_ILi256EEEEEENS_6half_tENS5_IJlSB_lEEESJ_SK_NS4_8TiledMMAINS4_8MMA_AtomIJNS4_4SM904GMMA25MMA_64x64x16_F32F16F16_SSILNSO_5MajorE0ELSQ_0ELNSO_7ScaleInE1ELSR_1EEEEEENS4_6LayoutINS5_IJNSA_ILi2EEESB_SB_EEENS5_IJSB_NSA_ILi0EEESX_EEEEENS5_IJNS4_10UnderscoreES10_S10_EEEEENS4_13SM90_TMA_LOADENS4_14ComposedLayoutINS4_7SwizzleILi3ELi4ELi3EEENS4_18smem_ptr_flag_bitsILi16EEENSU_INS5_IJNSA_ILi8EEESG_EEENS5_IJSG_SB_EEEEEEEvNS4_8identityES13_S1D_vS1E_EENS_8epilogue10collective6detail29Sm90TmaWarpSpecializedAdapterINS1H_15DefaultEpilogueISJ_SK_SK_NS1G_6thread17LinearCombinationISJ_Li1EffLNS1L_9ScaleType4KindE0ELNS_15FloatRoundStyleE2ESJ_EENS1_15EpilogueDefaultEEEEEvvEEEEvNT_6ParamsE --------------------------
	.section	.nv.shared._ZN7cutlass13device_kernelINS_4gemm6kernel13GemmUniversalIN4cute5tupleIJiiiiEEENS1_10collective13CollectiveMmaINS1_34MainloopSm90TmaGmmaWarpSpecializedILi2ENS5_IJNS4_1CILi1EEESB_SB_EEENS1_35KernelTmaWarpSpecializedCooperativeEEENS5_IJNSA_ILi128EEENSA_ILi64EEENSA_ILi256EEEEEENS_6half_tENS5_IJlSB_lEEESJ_SK_NS4_8TiledMMAINS4_8MMA_AtomIJNS4_4SM904GMMA25MMA_64x64x16_F32F16F16_SSILNSO_5MajorE0ELSQ_0ELNSO_7ScaleInE1ELSR_1EEEEEENS4_6LayoutINS5_IJNSA_ILi2EEESB_SB_EEENS5_IJSB_NSA_ILi0EEESX_EEEEENS5_IJNS4_10UnderscoreES10_S10_EEEEENS4_13SM90_TMA_LOADENS4_14ComposedLayoutINS4_7SwizzleILi3ELi4ELi3EEENS4_18smem_ptr_flag_bitsILi16EEENSU_INS5_IJNSA_ILi8EEESG_EEENS5_IJSG_SB_EEEEEEEvNS4_8identityES13_S1D_vS1E_EENS_8epilogue10collective6detail29Sm90TmaWarpSpecializedAdapterINS1H_15DefaultEpilogueISJ_SK_SK_NS1G_6thread17LinearCombinationISJ_Li1EffLNS1L_9ScaleType4KindE0ELNS_15FloatRoundStyleE2ESJ_EENS1_15EpilogueDefaultEEEEEvvEEEEvNT_6ParamsE,"aw",@nobits
	.sectionflags	@""
	.align	16
	.zero		1024


//--------------------- .nv.shared.reserved.0     --------------------------
	.section	.nv.shared.reserved.0,"aw",@nobits
	.weak		__nv_reservedSMEM_offset_0_alias
	.size		__nv_reservedSMEM_offset_0_alias, 0, 0
	.other		__nv_reservedSMEM_offset_0_alias,@"STO_CUDA_RESERVED_SHARED STV_DEFAULT"
__nv_reservedSMEM_offset_0_alias:
	.zero		0


//--------------------- .nv.global                --------------------------
	.section	.nv.global,"aw",@nobits
.nv.global:
	.type		_ZN39_INTERNAL_aa9bc677_4_k_cu_1815b3c5_80474cute1_E,@object
	.size		_ZN39_INTERNAL_aa9bc677_4_k_cu_1815b3c5_80474cute1_E,(_ZN39_INTERNAL_aa9bc677_4_k_cu_1815b3c5_80474cuda3std3__45__cpo6cbeginE - _ZN39_INTERNAL_aa9bc677_4_k_cu_1815b3c5_80474cute1_E)
_ZN39_INTERNAL_aa9bc677_4_k_cu_1815b3c5_80474cute1_E:
	.zero		1
	.type		_ZN39_INTERNAL_aa9bc677_4_k_cu_1815b3c5_80474cuda3std3__45__cpo6cbeginE,@object
	.size		_ZN39_INTERNAL_aa9bc677_4_k_cu_1815b3c5_80474cuda3std3__45__cpo6cbeginE,(_ZN39_INTERNAL_aa9bc677_4_k_cu_1815b3c5_80474cuda3std3__48in_placeE - _ZN39_INTERNAL_aa9bc677_4_k_cu_1815b3c5_80474cuda3std3__45__cpo6cbeginE)
_ZN39_INTERNAL_aa9bc677_4_k_cu_1815b3c5_80474cuda3std3__45__cpo6cbeginE:
	.zero		1
	.type		_ZN39_INTERNAL_aa9bc677_4_k_cu_1815b3c5_80474cuda3std3__48in_placeE,@object
	.size		_ZN39_INTERNAL_aa9bc677_4_k_cu_1815b3c5_80474cuda3std3__48in_placeE,(_ZN39_INTERNAL_aa9bc677_4_k_cu_1815b3c5_80474cuda3std6ranges3__45__cpo9iter_moveE - _ZN39_INTERNAL_aa9bc677_4_k_cu_1815b3c5_80474cuda3std3__48in_placeE)
_ZN39_INTERNAL_aa9bc677_4_k_cu_1815b3c5_80474cuda3std3__48in_placeE:
	.zero		1
	.type		_ZN39_INTERNAL_aa9bc677_4_k_cu_1815b3c5_80474cuda3std6ranges3__45__cpo9iter_moveE,@object
	.size		_ZN39_INTERNAL_aa9bc677_4_k_cu_1815b3c5_80474cuda3std6ranges3__45__cpo9iter_moveE,(_ZN39_INTERNAL_aa9bc677_4_k_cu_1815b3c5_80474cuda3std3__45__cpo5beginE - _ZN39_INTERNAL_aa9bc677_4_k_cu_1815b3c5_80474cuda3std6ranges3__45__cpo9iter_moveE)
_ZN39_INTERNAL_aa9bc677_4_k_cu_1815b3c5_80474cuda3std6ranges3__45__cpo9iter_moveE:
	.zero		1
	.type		_ZN39_INTERNAL_aa9bc677_4_k_cu_1815b3c5_80474cuda3std3__45__cpo5beginE,@object
	.size		_ZN39_INTERNAL_aa9bc677_4_k_cu_1815b3c5_80474cuda3std3__45__cpo5beginE,(_ZN39_INTERNAL_aa9bc677_4_k_cu_1815b3c5_80474cuda3std3__441_GLOBAL__N__aa9bc677_4_k_cu_1815b3c5_80476ignoreE - _ZN39_INTERNAL_aa9bc677_4_k_cu_1815b3c5_80474cuda3std3__45__cpo5beginE)
_ZN39_INTERNAL_aa9bc677_4_k_cu_1815b3c5_80474cuda3std3__45__cpo5beginE:
	.zero		1
	.type		_ZN39_INTERNAL_aa9bc677_4_k_cu_1815b3c5_80474cuda3std3__441_GLOBAL__N__aa9bc677_4_k_cu_1815b3c5_80476ignoreE,@object
	.size		_ZN39_INTERNAL_aa9bc677_4_k_cu_1815b3c5_80474cuda3std3__441_GLOBAL__N__aa9bc677_4_k_cu_1815b3c5_80476ignoreE,(_ZN39_INTERNAL_aa9bc677_4_k_cu_1815b3c5_80474cute7productE - _ZN39_INTERNAL_aa9bc677_4_k_cu_1815b3c5_80474cuda3std3__441_GLOBAL__N__aa9bc677_4_k_cu_1815b3c5_80476ignoreE)
_ZN39_INTERNAL_aa9bc677_4_k_cu_1815b3c5_80474cuda3std3__441_GLOBAL__N__aa9bc677_4_k_cu_1815b3c5_80476ignoreE:
	.zero		1
	.type		_ZN39_INTERNAL_aa9bc677_4_k_cu_1815b3c5_80474cute7productE,@object
	.size		_ZN39_INTERNAL_aa9bc677_4_k_cu_1815b3c5_80474cute7productE,(_ZN39_INTERNAL_aa9bc677_4_k_cu_1815b3c5_80474cuda3std3__45__cpo3endE - _ZN39_INTERNAL_aa9bc677_4_k_cu_1815b3c5_80474cute7productE)
_ZN39_INTERNAL_aa9bc677_4_k_cu_1815b3c5_80474cute7productE:
	.zero		1
	.type		_ZN39_INTERNAL_aa9bc677_4_k_cu_1815b3c5_80474cuda3std3__45__cpo3endE,@object
	.size		_ZN39_INTERNAL_aa9bc677_4_k_cu_1815b3c5_80474cuda3std3__45__cpo3endE,(_ZN39_INTERNAL_aa9bc677_4_k_cu_1815b3c5_80474cuda3std3__419piecewise_constructE - _ZN39_INTERNAL_aa9bc677_4_k_cu_1815b3c5_80474cuda3std3__45__cpo3endE)
_ZN39_INTERNAL_aa9bc677_4_k_cu_1815b3c5_80474cuda3std3__45__cpo3endE:
	.zero		1
	.type		_ZN39_INTERNAL_aa9bc677_4_k_cu_1815b3c5_80474cuda3std3__419piecewise_constructE,@object
	.size		_ZN39_INTERNAL_aa9bc677_4_k_cu_1815b3c5_80474cuda3std3__419piecewise_constructE,(_ZN39_INTERNAL_aa9bc677_4_k_cu_1815b3c5_80474cuda3std3__45__cpo4cendE - _ZN39_INTERNAL_aa9bc677_4_k_cu_1815b3c5_80474cuda3std3__419piecewise_constructE)
_ZN39_INTERNAL_aa9bc677_4_k_cu_1815b3c5_80474cuda3std3__419piecewise_constructE:
	.zero		1
	.type		_ZN39_INTERNAL_aa9bc677_4_k_cu_1815b3c5_80474cuda3std3__45__cpo4cendE,@object
	.size		_ZN39_INTERNAL_aa9bc677_4_k_cu_1815b3c5_80474cuda3std3__45__cpo4cendE,(_ZN39_INTERNAL_aa9bc677_4_k_cu_1815b3c5_80474cuda3std6ranges3__45__cpo4swapE - _ZN39_INTERNAL_aa9bc677_4_k_cu_1815b3c5_80474cuda3std3__45__cpo4cendE)
_ZN39_INTERNAL_aa9bc677_4_k_cu_1815b3c5_80474cuda3std3__45__cpo4cendE:
	.zero		1
	.type		_ZN39_INTERNAL_aa9bc677_4_k_cu_1815b3c5_80474cuda3std6ranges3__45__cpo4swapE,@object
	.size		_ZN39_INTERNAL_aa9bc677_4_k_cu_1815b3c5_80474cuda3std6ranges3__45__cpo4swapE,(.L_8 - _ZN39_INTERNAL_aa9bc677_4_k_cu_1815b3c5_80474cuda3std6ranges3__45__cpo4swapE)
_ZN39_INTERNAL_aa9bc677_4_k_cu_1815b3c5_80474cuda3std6ranges3__45__cpo4swapE:
	.zero		1
.L_8:


//--------------------- .nv.constant0._ZN7cutlass13device_kernelINS_4gemm6kernel13GemmUniversalIN4cute5tupleIJiiiiEEENS1_10collective13CollectiveMmaINS1_34MainloopSm90TmaGmmaWarpSpecializedILi2ENS5_IJNS4_1CILi1EEESB_SB_EEENS1_35KernelTmaWarpSpecializedCooperativeEEENS5_IJNSA_ILi128EEENSA_ILi64EEENSA_ILi256EEEEEENS_6half_tENS5_IJlSB_lEEESJ_SK_NS4_8TiledMMAINS4_8MMA_AtomIJNS4_4SM904GMMA25MMA_64x64x16_F32F16F16_SSILNSO_5MajorE0ELSQ_0ELNSO_7ScaleInE1ELSR_1EEEEEENS4_6LayoutINS5_IJNSA_ILi2EEESB_SB_EEENS5_IJSB_NSA_ILi0EEESX_EEEEENS5_IJNS4_10UnderscoreES10_S10_EEEEENS4_13SM90_TMA_LOADENS4_14ComposedLayoutINS4_7SwizzleILi3ELi4ELi3EEENS4_18smem_ptr_flag_bitsILi16EEENSU_INS5_IJNSA_ILi8EEESG_EEENS5_IJSG_SB_EEEEEEEvNS4_8identityES13_S1D_vS1E_EENS_8epilogue10collective6detail29Sm90TmaWarpSpecializedAdapterINS1H_15DefaultEpilogueISJ_SK_SK_NS1G_6thread17LinearCombinationISJ_Li1EffLNS1L_9ScaleType4KindE0ELNS_15FloatRoundStyleE2ESJ_EENS1_15EpilogueDefaultEEEEEvvEEEEvNT_6ParamsE --------------------------
	.section	.nv.constant0._ZN7cutlass13device_kernelINS_4gemm6kernel13GemmUniversalIN4cute5tupleIJiiiiEEENS1_10collective13CollectiveMmaINS1_34MainloopSm90TmaGmmaWarpSpecializedILi2ENS5_IJNS4_1CILi1EEESB_SB_EEENS1_35KernelTmaWarpSpecializedCooperativeEEENS5_IJNSA_ILi128EEENSA_ILi64EEENSA_ILi256EEEEEENS_6half_tENS5_IJlSB_lEEESJ_SK_NS4_8TiledMMAINS4_8MMA_AtomIJNS4_4SM904GMMA25MMA_64x64x16_F32F16F16_SSILNSO_5MajorE0ELSQ_0ELNSO_7ScaleInE1ELSR_1EEEEEENS4_6LayoutINS5_IJNSA_ILi2EEESB_SB_EEENS5_IJSB_NSA_ILi0EEESX_EEEEENS5_IJNS4_10UnderscoreES10_S10_EEEEENS4_13SM90_TMA_LOADENS4_14ComposedLayoutINS4_7SwizzleILi3ELi4ELi3EEENS4_18smem_ptr_flag_bitsILi16EEENSU_INS5_IJNSA_ILi8EEESG_EEENS5_IJSG_SB_EEEEEEEvNS4_8identityES13_S1D_vS1E_EENS_8epilogue10collective6detail29Sm90TmaWarpSpecializedAdapterINS1H_15DefaultEpilogueISJ_SK_SK_NS1G_6thread17LinearCombinationISJ_Li1EffLNS1L_9ScaleType4KindE0ELNS_15FloatRoundStyleE2ESJ_EENS1_15EpilogueDefaultEEEEEvvEEEEvNT_6ParamsE,"a",@progbits
	.sectionflags	@""
	.align	4
.nv.constant0._ZN7cutlass13device_kernelINS_4gemm6kernel13GemmUniversalIN4cute5tupleIJiiiiEEENS1_10collective13CollectiveMmaINS1_34MainloopSm90TmaGmmaWarpSpecializedILi2ENS5_IJNS4_1CILi1EEESB_SB_EEENS1_35KernelTmaWarpSpecializedCooperativeEEENS5_IJNSA_ILi128EEENSA_ILi64EEENSA_ILi256EEEEEENS_6half_tENS5_IJlSB_lEEESJ_SK_NS4_8TiledMMAINS4_8MMA_AtomIJNS4_4SM904GMMA25MMA_64x64x16_F32F16F16_SSILNSO_5MajorE0ELSQ_0ELNSO_7ScaleInE1ELSR_1EEEEEENS4_6LayoutINS5_IJNSA_ILi2EEESB_SB_EEENS5_IJSB_NSA_ILi0EEESX_EEEEENS5_IJNS4_10UnderscoreES10_S10_EEEEENS4_13SM90_TMA_LOADENS4_14ComposedLayoutINS4_7SwizzleILi3ELi4ELi3EEENS4_18smem_ptr_flag_bitsILi16EEENSU_INS5_IJNSA_ILi8EEESG_EEENS5_IJSG_SB_EEEEEEEvNS4_8identityES13_S1D_vS1E_EENS_8epilogue10collective6detail29Sm90TmaWarpSpecializedAdapterINS1H_15DefaultEpilogueISJ_SK_SK_NS1G_6thread17LinearCombinationISJ_Li1EffLNS1L_9ScaleType4KindE0ELNS_15FloatRoundStyleE2ESJ_EENS1_15EpilogueDefaultEEEEEvvEEEEvNT_6ParamsE:
	.zero		1664


//--------------------- SYMBOLS --------------------------

	.type		.nv.reservedSmem.offset0,@object
	.size		.nv.reservedSmem.offset0,0x4
	.type		__assertfail,@function
